//
// Generated by NVIDIA NVVM Compiler
//
// Compiler Build ID: CL-36424714
// Cuda compilation tools, release 13.0, V13.0.88
// Based on NVVM 20.0.0
//

.version 9.0
.target sm_100
.address_size 64

.extern .shared .align 16 .b8 data[];

.entry _Z4ConvPKfiS0_iPfi(
	.param .u64 .ptr .align 1 _Z4ConvPKfiS0_iPfi_param_0,
	.param .u32 _Z4ConvPKfiS0_iPfi_param_1,
	.param .u64 .ptr .align 1 _Z4ConvPKfiS0_iPfi_param_2,
	.param .u32 _Z4ConvPKfiS0_iPfi_param_3,
	.param .u64 .ptr .align 1 _Z4ConvPKfiS0_iPfi_param_4,
	.param .u32 _Z4ConvPKfiS0_iPfi_param_5
)
{
	.reg .pred 	%p<18>;
	.reg .b32 	%r<148>;
	.reg .b32 	%f<62>;
	.reg .b64 	%rd<45>;

	ld.param.u64 	%rd7, [_Z4ConvPKfiS0_iPfi_param_0];
	ld.param.u32 	%r26, [_Z4ConvPKfiS0_iPfi_param_1];
	ld.param.u64 	%rd8, [_Z4ConvPKfiS0_iPfi_param_2];
	ld.param.u32 	%r27, [_Z4ConvPKfiS0_iPfi_param_3];
	ld.param.u64 	%rd9, [_Z4ConvPKfiS0_iPfi_param_4];
	ld.param.u32 	%r28, [_Z4ConvPKfiS0_iPfi_param_5];
	cvta.to.global.u64 	%rd1, %rd8;
	cvta.to.global.u64 	%rd2, %rd7;
	cvta.to.global.u64 	%rd3, %rd9;
	mov.u32 	%r29, %tid.x;
	mov.u32 	%r30, %ctaid.x;
	mov.u32 	%r31, %ntid.x;
	mad.lo.s32 	%r1, %r30, %r31, %r29;
	div.s32 	%r2, %r1, %r28;
	mul.lo.s32 	%r32, %r2, %r28;
	sub.s32 	%r3, %r1, %r32;
	mul.lo.s32 	%r4, %r27, %r27;
	setp.eq.s32 	%p1, %r27, 0;
	@%p1 bra 	$L__BB0_6;
	max.u32 	%r5, %r4, 1;
	setp.lt.u32 	%p2, %r4, 4;
	mov.b32 	%r142, 0;
	@%p2 bra 	$L__BB0_4;
	and.b32  	%r142, %r5, -4;
	neg.s32 	%r141, %r142;
	add.s64 	%rd44, %rd1, 8;
	mov.u32 	%r140, data;
$L__BB0_3:
	ld.global.f32 	%f10, [%rd44+-8];
	ld.global.f32 	%f11, [%rd44+-4];
	ld.global.f32 	%f12, [%rd44];
	ld.global.f32 	%f13, [%rd44+4];
	st.shared.v4.f32 	[%r140], {%f10, %f11, %f12, %f13};
	add.s32 	%r141, %r141, 4;
	add.s32 	%r140, %r140, 16;
	add.s64 	%rd44, %rd44, 16;
	setp.ne.s32 	%p3, %r141, 0;
	@%p3 bra 	$L__BB0_3;
$L__BB0_4:
	and.b32  	%r35, %r5, 1;
	setp.eq.b32 	%p4, %r35, 1;
	not.pred 	%p5, %p4;
	@%p5 bra 	$L__BB0_6;
	mul.wide.u32 	%rd10, %r142, 4;
	add.s64 	%rd11, %rd1, %rd10;
	ld.global.f32 	%f14, [%rd11];
	shl.b32 	%r36, %r142, 2;
	mov.u32 	%r37, data;
	add.s32 	%r38, %r37, %r36;
	st.shared.f32 	[%r38], %f14;
$L__BB0_6:
	bar.sync 	0;
	setp.ge.s32 	%p6, %r2, %r28;
	setp.lt.s32 	%p7, %r28, 0;
	or.pred  	%p8, %p7, %p6;
	@%p8 bra 	$L__BB0_21;
	setp.eq.s32 	%p9, %r27, 0;
	mov.f32 	%f61, 0f00000000;
	@%p9 bra 	$L__BB0_16;
	max.u32 	%r13, %r4, 1;
	and.b32  	%r14, %r13, 5;
	setp.lt.u32 	%p10, %r4, 8;
	mov.b32 	%r147, 0;
	mov.f32 	%f61, 0f00000000;
	@%p10 bra 	$L__BB0_11;
	and.b32  	%r147, %r13, -8;
	mov.u32 	%r42, data;
	add.s32 	%r143, %r42, 16;
	neg.s32 	%r145, %r147;
	mov.f32 	%f61, 0f00000000;
	mov.b32 	%r144, 3;
$L__BB0_10:
	.pragma "nounroll";
	add.s32 	%r43, %r144, -3;
	div.u32 	%r44, %r43, %r28;
	mul.lo.s32 	%r45, %r44, %r28;
	sub.s32 	%r46, %r43, %r45;
	add.s32 	%r47, %r44, %r2;
	add.s32 	%r48, %r46, %r3;
	mad.lo.s32 	%r49, %r47, %r26, %r48;
	mul.wide.s32 	%rd12, %r49, 4;
	add.s64 	%rd13, %rd2, %rd12;
	ld.global.f32 	%f19, [%rd13];
	ld.shared.v4.f32 	{%f20, %f21, %f22, %f23}, [%r143+-16];
	fma.rn.f32 	%f24, %f19, %f20, %f61;
	add.s32 	%r50, %r144, -2;
	div.u32 	%r51, %r50, %r28;
	mul.lo.s32 	%r52, %r51, %r28;
	sub.s32 	%r53, %r50, %r52;
	add.s32 	%r54, %r51, %r2;
	add.s32 	%r55, %r53, %r3;
	mad.lo.s32 	%r56, %r54, %r26, %r55;
	mul.wide.s32 	%rd14, %r56, 4;
	add.s64 	%rd15, %rd2, %rd14;
	ld.global.f32 	%f25, [%rd15];
	fma.rn.f32 	%f26, %f25, %f21, %f24;
	add.s32 	%r57, %r144, -1;
	div.u32 	%r58, %r57, %r28;
	mul.lo.s32 	%r59, %r58, %r28;
	sub.s32 	%r60, %r57, %r59;
	add.s32 	%r61, %r58, %r2;
	add.s32 	%r62, %r60, %r3;
	mad.lo.s32 	%r63, %r61, %r26, %r62;
	mul.wide.s32 	%rd16, %r63, 4;
	add.s64 	%rd17, %rd2, %rd16;
	ld.global.f32 	%f27, [%rd17];
	fma.rn.f32 	%f28, %f27, %f22, %f26;
	add.s32 	%r64, %r144, 4;
	div.u32 	%r65, %r144, %r28;
	mul.lo.s32 	%r66, %r65, %r28;
	sub.s32 	%r67, %r144, %r66;
	add.s32 	%r68, %r65, %r2;
	add.s32 	%r69, %r67, %r3;
	mad.lo.s32 	%r70, %r68, %r26, %r69;
	mul.wide.s32 	%rd18, %r70, 4;
	add.s64 	%rd19, %rd2, %rd18;
	ld.global.f32 	%f29, [%rd19];
	fma.rn.f32 	%f30, %f29, %f23, %f28;
	add.s32 	%r71, %r144, 1;
	div.u32 	%r72, %r71, %r28;
	mul.lo.s32 	%r73, %r72, %r28;
	sub.s32 	%r74, %r71, %r73;
	add.s32 	%r75, %r72, %r2;
	add.s32 	%r76, %r74, %r3;
	mad.lo.s32 	%r77, %r75, %r26, %r76;
	mul.wide.s32 	%rd20, %r77, 4;
	add.s64 	%rd21, %rd2, %rd20;
	ld.global.f32 	%f31, [%rd21];
	ld.shared.v4.f32 	{%f32, %f33, %f34, %f35}, [%r143];
	fma.rn.f32 	%f36, %f31, %f32, %f30;
	add.s32 	%r78, %r144, 2;
	div.u32 	%r79, %r78, %r28;
	mul.lo.s32 	%r80, %r79, %r28;
	sub.s32 	%r81, %r78, %r80;
	add.s32 	%r82, %r79, %r2;
	add.s32 	%r83, %r81, %r3;
	mad.lo.s32 	%r84, %r82, %r26, %r83;
	mul.wide.s32 	%rd22, %r84, 4;
	add.s64 	%rd23, %rd2, %rd22;
	ld.global.f32 	%f37, [%rd23];
	fma.rn.f32 	%f38, %f37, %f33, %f36;
	add.s32 	%r85, %r144, 3;
	div.u32 	%r86, %r85, %r28;
	mul.lo.s32 	%r87, %r86, %r28;
	sub.s32 	%r88, %r85, %r87;
	add.s32 	%r89, %r86, %r2;
	add.s32 	%r90, %r88, %r3;
	mad.lo.s32 	%r91, %r89, %r26, %r90;
	mul.wide.s32 	%rd24, %r91, 4;
	add.s64 	%rd25, %rd2, %rd24;
	ld.global.f32 	%f39, [%rd25];
	fma.rn.f32 	%f40, %f39, %f34, %f38;
	div.u32 	%r92, %r64, %r28;
	mul.lo.s32 	%r93, %r92, %r28;
	sub.s32 	%r94, %r64, %r93;
	add.s32 	%r95, %r92, %r2;
	add.s32 	%r96, %r94, %r3;
	mad.lo.s32 	%r97, %r95, %r26, %r96;
	mul.wide.s32 	%rd26, %r97, 4;
	add.s64 	%rd27, %rd2, %rd26;
	ld.global.f32 	%f41, [%rd27];
	fma.rn.f32 	%f61, %f41, %f35, %f40;
	add.s32 	%r145, %r145, 8;
	add.s32 	%r144, %r144, 8;
	add.s32 	%r143, %r143, 32;
	setp.ne.s32 	%p11, %r145, 0;
	@%p11 bra 	$L__BB0_10;
$L__BB0_11:
	setp.eq.s32 	%p12, %r14, 0;
	@%p12 bra 	$L__BB0_16;
	setp.lt.u32 	%p13, %r14, 4;
	@%p13 bra 	$L__BB0_14;
	div.u32 	%r98, %r147, %r28;
	mul.lo.s32 	%r99, %r98, %r28;
	sub.s32 	%r100, %r147, %r99;
	add.s32 	%r101, %r98, %r2;
	add.s32 	%r102, %r100, %r3;
	mad.lo.s32 	%r103, %r101, %r26, %r102;
	mul.wide.s32 	%rd28, %r103, 4;
	add.s64 	%rd29, %rd2, %rd28;
	ld.global.f32 	%f43, [%rd29];
	shl.b32 	%r104, %r147, 2;
	mov.u32 	%r105, data;
	add.s32 	%r106, %r105, %r104;
	ld.shared.f32 	%f44, [%r106];
	fma.rn.f32 	%f45, %f43, %f44, %f61;
	add.s32 	%r107, %r147, 1;
	div.u32 	%r108, %r107, %r28;
	mul.lo.s32 	%r109, %r108, %r28;
	sub.s32 	%r110, %r107, %r109;
	add.s32 	%r111, %r108, %r2;
	add.s32 	%r112, %r110, %r3;
	mad.lo.s32 	%r113, %r111, %r26, %r112;
	mul.wide.s32 	%rd30, %r113, 4;
	add.s64 	%rd31, %rd2, %rd30;
	ld.global.f32 	%f46, [%rd31];
	ld.shared.f32 	%f47, [%r106+4];
	fma.rn.f32 	%f48, %f46, %f47, %f45;
	add.s32 	%r114, %r147, 2;
	div.u32 	%r115, %r114, %r28;
	mul.lo.s32 	%r116, %r115, %r28;
	sub.s32 	%r117, %r114, %r116;
	add.s32 	%r118, %r115, %r2;
	add.s32 	%r119, %r117, %r3;
	mad.lo.s32 	%r120, %r118, %r26, %r119;
	mul.wide.s32 	%rd32, %r120, 4;
	add.s64 	%rd33, %rd2, %rd32;
	ld.global.f32 	%f49, [%rd33];
	ld.shared.f32 	%f50, [%r106+8];
	fma.rn.f32 	%f51, %f49, %f50, %f48;
	add.s32 	%r121, %r147, 3;
	div.u32 	%r122, %r121, %r28;
	mul.lo.s32 	%r123, %r122, %r28;
	sub.s32 	%r124, %r121, %r123;
	add.s32 	%r125, %r122, %r2;
	add.s32 	%r126, %r124, %r3;
	mad.lo.s32 	%r127, %r125, %r26, %r126;
	mul.wide.s32 	%rd34, %r127, 4;
	add.s64 	%rd35, %rd2, %rd34;
	ld.global.f32 	%f52, [%rd35];
	ld.shared.f32 	%f53, [%r106+12];
	fma.rn.f32 	%f61, %f52, %f53, %f51;
	add.s32 	%r147, %r147, 4;
$L__BB0_14:
	and.b32  	%r128, %r13, 1;
	setp.eq.b32 	%p14, %r128, 1;
	not.pred 	%p15, %p14;
	@%p15 bra 	$L__BB0_16;
	div.u32 	%r129, %r147, %r28;
	mul.lo.s32 	%r130, %r129, %r28;
	sub.s32 	%r131, %r147, %r130;
	add.s32 	%r132, %r129, %r2;
	add.s32 	%r133, %r131, %r3;
	mad.lo.s32 	%r134, %r132, %r26, %r133;
	mul.wide.s32 	%rd36, %r134, 4;
	add.s64 	%rd37, %rd2, %rd36;
	ld.global.f32 	%f54, [%rd37];
	shl.b32 	%r135, %r147, 2;
	mov.u32 	%r136, data;
	add.s32 	%r137, %r136, %r135;
	ld.shared.f32 	%f55, [%r137];
	fma.rn.f32 	%f61, %f54, %f55, %f61;
$L__BB0_16:
	setp.leu.f32 	%p16, %f61, 0f437F0000;
	@%p16 bra 	$L__BB0_18;
	mul.wide.u32 	%rd42, %r1, 4;
	add.s64 	%rd43, %rd3, %rd42;
	mov.b32 	%r139, 1132396544;
	st.global.u32 	[%rd43], %r139;
	bra.uni 	$L__BB0_21;
$L__BB0_18:
	setp.geu.f32 	%p17, %f61, 0f00000000;
	@%p17 bra 	$L__BB0_20;
	mul.wide.u32 	%rd40, %r1, 4;
	add.s64 	%rd41, %rd3, %rd40;
	mov.b32 	%r138, 0;
	st.global.u32 	[%rd41], %r138;
	bra.uni 	$L__BB0_21;
$L__BB0_20:
	mul.wide.s32 	%rd38, %r1, 4;
	add.s64 	%rd39, %rd3, %rd38;
	st.global.f32 	[%rd39], %f61;
$L__BB0_21:
	ret;

}


// ===== COMPILED SASS (sm_100) =====

	.target	sm_100

	.elftype	@"ET_EXEC"


//--------------------- .note.nv.tkinfo           --------------------------
	.section	.note.nv.tkinfo,"",@"SHT_NOTE"
	.sectionflags	@"SHF_NOTE_NV_TKINFO"
	.tkinfo
        /*0018*/ 	.word	0x00000002
        /*0030*/ 	.string	""
        /*0030*/ 	.string	"ptxas"
        /*0030*/ 	.string	"Cuda compilation tools, release 13.0, V13.0.88"
        /*0030*/ 	.string	"Build cuda_13.0.r13.0/compiler.36424714_0"
        /*0030*/ 	.string	"-arch sm_100 -m 64 "



//--------------------- .note.nv.cuinfo           --------------------------
	.section	.note.nv.cuinfo,"",@"SHT_NOTE"
	.sectionflags	@"SHF_NOTE_NV_CUINFO"
        /*0018*/ 	.short	0x0002
        /*001a*/ 	.short	0x0064
        /*001c*/ 	.short	0x0082
	.zero		2


//--------------------- .nv.info                  --------------------------
	.section	.nv.info,"",@"SHT_CUDA_INFO"
	.align	4


	//----- nvinfo : EIATTR_REGCOUNT
	.align		4
        /*0000*/ 	.byte	0x04, 0x2f
        /*0002*/ 	.short	(.L_1 - .L_0)
	.align		4
.L_0:
        /*0004*/ 	.word	index@(_Z4ConvPKfiS0_iPfi)
        /*0008*/ 	.word	0x00000020


	//----- nvinfo : EIATTR_FRAME_SIZE
	.align		4
.L_1:
        /*000c*/ 	.byte	0x04, 0x11
        /*000e*/ 	.short	(.L_3 - .L_2)
	.align		4
.L_2:
        /*0010*/ 	.word	index@(_Z4ConvPKfiS0_iPfi)
        /*0014*/ 	.word	0x00000000


	//----- nvinfo : EIATTR_MIN_STACK_SIZE
	.align		4
.L_3:
        /*0018*/ 	.byte	0x04, 0x12
        /*001a*/ 	.short	(.L_5 - .L_4)
	.align		4
.L_4:
        /*001c*/ 	.word	index@(_Z4ConvPKfiS0_iPfi)
        /*0020*/ 	.word	0x00000000
.L_5:


//--------------------- .nv.compat                --------------------------
	.section	.nv.compat,"",@"SHT_CUDA_COMPAT_INFO"
	.align	4
        /*0000*/ 	.byte	0x02, 0x09, 0x00, 0x00, 0x02, 0x02, 0x01, 0x00, 0x02, 0x05, 0x05, 0x00, 0x03, 0x07, 0x01, 0x01
        /*0010*/ 	.byte	0x02, 0x03, 0x00, 0x00, 0x02, 0x06, 0x01, 0x00, 0x04, 0x0b, 0x08, 0x00, 0x01, 0x00, 0x00, 0x00
        /*0020*/ 	.byte	0x00, 0x00, 0x00, 0x00


//--------------------- .nv.info._Z4ConvPKfiS0_iPfi --------------------------
	.section	.nv.info._Z4ConvPKfiS0_iPfi,"",@"SHT_CUDA_INFO"
	.sectionflags	@""
	.align	4


	//----- nvinfo : EIATTR_CUDA_API_VERSION
	.align		4
        /*0000*/ 	.byte	0x04, 0x37
        /*0002*/ 	.short	(.L_7 - .L_6)
.L_6:
        /*0004*/ 	.word	0x00000082


	//----- nvinfo : EIATTR_KPARAM_INFO
	.align		4
.L_7:
        /*0008*/ 	.byte	0x04, 0x17
        /*000a*/ 	.short	(.L_9 - .L_8)
.L_8:
        /*000c*/ 	.word	0x00000000
        /*0010*/ 	.short	0x0005
        /*0012*/ 	.short	0x0028
        /*0014*/ 	.byte	0x00, 0xf0, 0x11, 0x00


	//----- nvinfo : EIATTR_KPARAM_INFO
	.align		4
.L_9:
        /*0018*/ 	.byte	0x04, 0x17
        /*001a*/ 	.short	(.L_11 - .L_10)
.L_10:
        /*001c*/ 	.word	0x00000000
        /*0020*/ 	.short	0x0004
        /*0022*/ 	.short	0x0020
        /*0024*/ 	.byte	0x00, 0xf5, 0x21, 0x00


	//----- nvinfo : EIATTR_KPARAM_INFO
	.align		4
.L_11:
        /*0028*/ 	.byte	0x04, 0x17
        /*002a*/ 	.short	(.L_13 - .L_12)
.L_12:
        /*002c*/ 	.word	0x00000000
        /*0030*/ 	.short	0x0003
        /*0032*/ 	.short	0x0018
        /*0034*/ 	.byte	0x00, 0xf0, 0x11, 0x00


	//----- nvinfo : EIATTR_KPARAM_INFO
	.align		4
.L_13:
        /*0038*/ 	.byte	0x04, 0x17
        /*003a*/ 	.short	(.L_15 - .L_14)
.L_14:
        /*003c*/ 	.word	0x00000000
        /*0040*/ 	.short	0x0002
        /*0042*/ 	.short	0x0010
        /*0044*/ 	.byte	0x00, 0xf5, 0x21, 0x00


	//----- nvinfo : EIATTR_KPARAM_INFO
	.align		4
.L_15:
        /*0048*/ 	.byte	0x04, 0x17
        /*004a*/ 	.short	(.L_17 - .L_16)
.L_16:
        /*004c*/ 	.word	0x00000000
        /*0050*/ 	.short	0x0001
        /*0052*/ 	.short	0x0008
        /*0054*/ 	.byte	0x00, 0xf0, 0x11, 0x00


	//----- nvinfo : EIATTR_KPARAM_INFO
	.align		4
.L_17:
        /*0058*/ 	.byte	0x04, 0x17
        /*005a*/ 	.short	(.L_19 - .L_18)
.L_18:
        /*005c*/ 	.word	0x00000000
        /*0060*/ 	.short	0x0000
        /*0062*/ 	.short	0x0000
        /*0064*/ 	.byte	0x00, 0xf5, 0x21, 0x00


	//----- nvinfo : EIATTR_SPARSE_MMA_MASK
	.align		4
.L_19:
        /*0068*/ 	.byte	0x03, 0x50
        /*006a*/ 	.short	0x0000


	//----- nvinfo : EIATTR_MAXREG_COUNT
	.align		4
        /*006c*/ 	.byte	0x03, 0x1b
        /*006e*/ 	.short	0x00ff


	//----- nvinfo : EIATTR_NUM_BARRIERS
	.align		4
        /*0070*/ 	.byte	0x02, 0x4c
        /*0072*/ 	.byte	0x01
	.zero		1


	//----- nvinfo : EIATTR_MERCURY_ISA_VERSION
	.align		4
        /*0074*/ 	.byte	0x03, 0x5f
        /*0076*/ 	.short	0x0101


	//----- nvinfo : EIATTR_VRC_CTA_INIT_COUNT
	.align		4
        /*0078*/ 	.byte	0x02, 0x4a
	.zero		1
	.zero		1


	//----- nvinfo : EIATTR_EXIT_INSTR_OFFSETS
	.align		4
        /*007c*/ 	.byte	0x04, 0x1c
        /*007e*/ 	.short	(.L_21 - .L_20)


	//   ....[0]....
.L_20:
        /*0080*/ 	.word	0x00000870


	//   ....[1]....
        /*0084*/ 	.word	0x00001be0


	//   ....[2]....
        /*0088*/ 	.word	0x00001c30


	//   ....[3]....
        /*008c*/ 	.word	0x00001c70


	//----- nvinfo : EIATTR_CBANK_PARAM_SIZE
	.align		4
.L_21:
        /*0090*/ 	.byte	0x03, 0x19
        /*0092*/ 	.short	0x002c


	//----- nvinfo : EIATTR_PARAM_CBANK
	.align		4
        /*0094*/ 	.byte	0x04, 0x0a
        /*0096*/ 	.short	(.L_23 - .L_22)
	.align		4
.L_22:
        /*0098*/ 	.word	index@(.nv.constant0._Z4ConvPKfiS0_iPfi)
        /*009c*/ 	.short	0x0380
        /*009e*/ 	.short	0x002c


	//----- nvinfo : EIATTR_SW_WAR
	.align		4
.L_23:
        /*00a0*/ 	.byte	0x04, 0x36
        /*00a2*/ 	.short	(.L_25 - .L_24)
.L_24:
        /*00a4*/ 	.word	0x00000008
.L_25:


//--------------------- .nv.callgraph             --------------------------
	.section	.nv.callgraph,"",@"SHT_CUDA_CALLGRAPH"
	.align	4
	.sectionentsize	8
	.align		4
        /*0000*/ 	.word	0x00000000
	.align		4
        /*0004*/ 	.word	0xffffffff
	.align		4
        /*0008*/ 	.word	0x00000000
	.align		4
        /*000c*/ 	.word	0xfffffffe
	.align		4
        /*0010*/ 	.word	0x00000000
	.align		4
        /*0014*/ 	.word	0xfffffffd
	.align		4
        /*0018*/ 	.word	0x00000000
	.align		4
        /*001c*/ 	.word	0xfffffffc


//--------------------- .text._Z4ConvPKfiS0_iPfi  --------------------------
	.section	.text._Z4ConvPKfiS0_iPfi,"ax",@progbits
	.align	128
.text._Z4ConvPKfiS0_iPfi:
        .type           _Z4ConvPKfiS0_iPfi,@function
        .size           _Z4ConvPKfiS0_iPfi,(.L_x_11 - _Z4ConvPKfiS0_iPfi)
        .other          _Z4ConvPKfiS0_iPfi,@"STO_CUDA_ENTRY STV_DEFAULT"
_Z4ConvPKfiS0_iPfi:
[----:B------:R-:W-:Y:S08]  /*0000*/  LDC R1, c[0x0][0x37c] ;  /* 0x0000df00ff017b82 */ /* 0x000ff00000000800 */
[----:B------:R-:W0:Y:S01]  /*0010*/  LDC R0, c[0x0][0x3a8] ;  /* 0x0000ea00ff007b82 */ /* 0x000e220000000800 */
[----:B------:R-:W1:Y:S01]  /*0020*/  S2R R17, SR_TID.X ;  /* 0x0000000000117919 */ /* 0x000e620000002100 */
[----:B------:R-:W2:Y:S06]  /*0030*/  LDCU.64 UR8, c[0x0][0x358] ;  /* 0x00006b00ff0877ac */ /* 0x000eac0008000a00 */
[----:B------:R-:W1:Y:S08]  /*0040*/  S2UR UR4, SR_CTAID.X ;  /* 0x00000000000479c3 */ /* 0x000e700000002500 */
[----:B------:R-:W1:Y:S01]  /*0050*/  LDC R6, c[0x0][0x360] ;  /* 0x0000d800ff067b82 */ /* 0x000e620000000800 */
[----:B0-----:R-:W-:-:S07]  /*0060*/  IABS R5, R0 ;  /* 0x0000000000057213 */ /* 0x001fce0000000000 */
[----:B------:R-:W0:Y:S01]  /*0070*/  LDC R25, c[0x0][0x398] ;  /* 0x0000e600ff197b82 */ /* 0x000e220000000800 */
[----:B------:R-:W3:Y:S01]  /*0080*/  I2F.RP R4, R5 ;  /* 0x0000000500047306 */ /* 0x000ee20000209400 */
[----:B-1----:R-:W-:-:S07]  /*0090*/  IMAD R17, R6, UR4, R17 ;  /* 0x0000000406117c24 */ /* 0x002fce000f8e0211 */
[----:B---3--:R-:W1:Y:S02]  /*00a0*/  MUFU.RCP R4, R4 ;  /* 0x0000000400047308 */ /* 0x008e640000001000 */
[----:B-1----:R-:W-:Y:S02]  /*00b0*/  IADD3 R2, PT, PT, R4, 0xffffffe, RZ ;  /* 0x0ffffffe04027810 */ /* 0x002fe40007ffe0ff */
[----:B------:R-:W-:-:S04]  /*00c0*/  IABS R4, R17 ;  /* 0x0000001100047213 */ /* 0x000fc80000000000 */
[----:B------:R1:W3:Y:S02]  /*00d0*/  F2I.FTZ.U32.TRUNC.NTZ R3, R2 ;  /* 0x0000000200037305 */ /* 0x0002e4000021f000 */
[----:B-1----:R-:W-:Y:S02]  /*00e0*/  HFMA2 R2, -RZ, RZ, 0, 0 ;  /* 0x00000000ff027431 */ /* 0x002fe400000001ff */
[----:B---3--:R-:W-:-:S04]  /*00f0*/  IMAD.MOV R8, RZ, RZ, -R3 ;  /* 0x000000ffff087224 */ /* 0x008fc800078e0a03 */
[----:B------:R-:W-:-:S04]  /*0100*/  IMAD R7, R8, R5, RZ ;  /* 0x0000000508077224 */ /* 0x000fc800078e02ff */
[----:B------:R-:W-:-:S06]  /*0110*/  IMAD.HI.U32 R3, R3, R7, R2 ;  /* 0x0000000703037227 */ /* 0x000fcc00078e0002 */
[----:B------:R-:W-:-:S04]  /*0120*/  IMAD.HI.U32 R3, R3, R4, RZ ;  /* 0x0000000403037227 */ /* 0x000fc800078e00ff */
[----:B------:R-:W-:-:S04]  /*0130*/  IMAD.MOV R6, RZ, RZ, -R3 ;  /* 0x000000ffff067224 */ /* 0x000fc800078e0a03 */
[----:B------:R-:W-:-:S05]  /*0140*/  IMAD R2, R5, R6, R4 ;  /* 0x0000000605027224 */ /* 0x000fca00078e0204 */
[----:B------:R-:W-:-:S13]  /*0150*/  ISETP.GT.U32.AND P1, PT, R5, R2, PT ;  /* 0x000000020500720c */ /* 0x000fda0003f24070 */
[----:B------:R-:W-:Y:S01]  /*0160*/  @!P1 IADD3 R2, PT, PT, R2, -R5, RZ ;  /* 0x8000000502029210 */ /* 0x000fe20007ffe0ff */
[----:B------:R-:W-:Y:S01]  /*0170*/  @!P1 VIADD R3, R3, 0x1 ;  /* 0x0000000103039836 */ /* 0x000fe20000000000 */
[C---:B0-----:R-:W-:Y:S01]  /*0180*/  ISETP.NE.AND P1, PT, R25.reuse, RZ, PT ;  /* 0x000000ff1900720c */ /* 0x041fe20003f25270 */
[----:B------:R-:W-:Y:S01]  /*0190*/  IMAD R25, R25, R25, RZ ;  /* 0x0000001919197224 */ /* 0x000fe200078e02ff */
[----:B------:R-:W-:Y:S02]  /*01a0*/  ISETP.GE.U32.AND P0, PT, R2, R5, PT ;  /* 0x000000050200720c */ /* 0x000fe40003f06070 */
[----:B------:R-:W-:-:S04]  /*01b0*/  LOP3.LUT R2, R17, R0, RZ, 0x3c, !PT ;  /* 0x0000000011027212 */ /* 0x000fc800078e3cff */
[----:B------:R-:W-:Y:S02]  /*01c0*/  ISETP.GE.AND P2, PT, R2, RZ, PT ;  /* 0x000000ff0200720c */ /* 0x000fe40003f46270 */
[----:B------:R-:W-:-:S05]  /*01d0*/  LOP3.LUT R2, RZ, R0, RZ, 0x33, !PT ;  /* 0x00000000ff027212 */ /* 0x000fca00078e33ff */
[----:B------:R-:W-:Y:S02]  /*01e0*/  @P0 IADD3 R3, PT, PT, R3, 0x1, RZ ;  /* 0x0000000103030810 */ /* 0x000fe40007ffe0ff */
[----:B------:R-:W-:-:S04]  /*01f0*/  ISETP.NE.AND P0, PT, R0, RZ, PT ;  /* 0x000000ff0000720c */ /* 0x000fc80003f05270 */
[----:B------:R-:W-:-:S05]  /*0200*/  @!P2 IMAD.MOV R3, RZ, RZ, -R3 ;  /* 0x000000ffff03a224 */ /* 0x000fca00078e0a03 */
[----:B------:R-:W-:-:S04]  /*0210*/  SEL R3, R2, R3, !P0 ;  /* 0x0000000302037207 */ /* 0x000fc80004000000 */
[----:B------:R-:W-:-:S05]  /*0220*/  IADD3 R16, PT, PT, -R3, RZ, RZ ;  /* 0x000000ff03107210 */ /* 0x000fca0007ffe1ff */
[----:B------:R-:W-:Y:S01]  /*0230*/  IMAD R16, R0, R16, R17 ;  /* 0x0000001000107224 */ /* 0x000fe200078e0211 */
[----:B--2---:R-:W-:Y:S06]  /*0240*/  @!P1 BRA `(.L_x_0) ;  /* 0x00000004007c9947 */ /* 0x004fec0003800000 */
[C---:B------:R-:W-:Y:S01]  /*0250*/  ISETP.GE.U32.AND P0, PT, R25.reuse, 0x4, PT ;  /* 0x000000041900780c */ /* 0x040fe20003f06070 */
[----:B------:R-:W-:Y:S01]  /*0260*/  IMAD.MOV.U32 R19, RZ, RZ, RZ ;  /* 0x000000ffff137224 */ /* 0x000fe200078e00ff */
[----:B------:R-:W-:-:S11]  /*0270*/  VIMNMX.U32 R24, PT, PT, R25, 0x1, !PT ;  /* 0x0000000119187848 */ /* 0x000fd60007fe0000 */
[----:B------:R-:W-:Y:S05]  /*0280*/  @!P0 BRA `(.L_x_1) ;  /* 0x0000000400408947 */ /* 0x000fea0003800000 */
[----:B------:R-:W0:Y:S01]  /*0290*/  LDCU.64 UR4, c[0x0][0x390] ;  /* 0x00007200ff0477ac */ /* 0x000e220008000a00 */
[----:B------:R-:W1:Y:S01]  /*02a0*/  S2UR UR7, SR_CgaCtaId ;  /* 0x00000000000779c3 */ /* 0x000e620000008800 */
[----:B------:R-:W-:Y:S01]  /*02b0*/  LOP3.LUT R19, R24, 0xfffffffc, RZ, 0xc0, !PT ;  /* 0xfffffffc18137812 */ /* 0x000fe200078ec0ff */
[----:B------:R-:W-:-:S03]  /*02c0*/  UMOV UR6, 0x400 ;  /* 0x0000040000067882 */ /* 0x000fc60000000000 */
[----:B------:R-:W-:-:S04]  /*02d0*/  IADD3 R18, PT, PT, -R19, RZ, RZ ;  /* 0x000000ff13127210 */ /* 0x000fc80007ffe1ff */
[----:B------:R-:W-:Y:S01]  /*02e0*/  ISETP.GE.AND P0, PT, R18, RZ, PT ;  /* 0x000000ff1200720c */ /* 0x000fe20003f06270 */
[----:B0-----:R-:W-:-:S04]  /*02f0*/  UIADD3 UR4, UP0, UPT, UR4, 0x8, URZ ;  /* 0x0000000804047890 */ /* 0x001fc8000ff1e0ff */
[----:B------:R-:W-:Y:S02]  /*0300*/  UIADD3.X UR5, UPT, UPT, URZ, UR5, URZ, UP0, !UPT ;  /* 0x00000005ff057290 */ /* 0x000fe400087fe4ff */
[----:B------:R-:W-:Y:S01]  /*0310*/  IMAD.U32 R26, RZ, RZ, UR4 ;  /* 0x00000004ff1a7e24 */ /* 0x000fe2000f8e00ff */
[----:B-1----:R-:W-:-:S03]  /*0320*/  ULEA UR6, UR7, UR6, 0x18 ;  /* 0x0000000607067291 */ /* 0x002fc6000f8ec0ff */
[----:B------:R-:W-:Y:S02]  /*0330*/  MOV R27, UR5 ;  /* 0x00000005001b7c02 */ /* 0x000fe40008000f00 */
[----:B------:R-:W-:Y:S07]  /*0340*/  @P0 BRA `(.L_x_2) ;  /* 0x0000000000dc0947 */ /* 0x000fee0003800000 */
[----:B------:R-:W-:Y:S01]  /*0350*/  IMAD.MOV R4, RZ, RZ, -R18 ;  /* 0x000000ffff047224 */ /* 0x000fe200078e0a12 */
[----:B------:R-:W-:-:S04]  /*0360*/  PLOP3.LUT P0, PT, PT, PT, PT, 0x80, 0x8 ;  /* 0x000000000008781c */ /* 0x000fc80003f0f070 */
[----:B------:R-:W-:-:S13]  /*0370*/  ISETP.GT.AND P2, PT, R4, 0xc, PT ;  /* 0x0000000c0400780c */ /* 0x000fda0003f44270 */
[----:B------:R-:W-:Y:S05]  /*0380*/  @!P2 BRA `(.L_x_3) ;  /* 0x000000000074a947 */ /* 0x000fea0003800000 */
[----:B------:R-:W-:-:S13]  /*0390*/  PLOP3.LUT P0, PT, PT, PT, PT, 0x8, 0x80 ;  /* 0x000000000080781c */ /* 0x000fda0003f0e170 */
.L_x_4:
[----:B------:R-:W2:Y:S04]  /*03a0*/  LDG.E R20, desc[UR8][R26.64+-0x8] ;  /* 0xfffff8081a147981 */ /* 0x000ea8000c1e1900 */
[----:B------:R-:W2:Y:S04]  /*03b0*/  LDG.E R21, desc[UR8][R26.64+-0x4] ;  /* 0xfffffc081a157981 */ /* 0x000ea8000c1e1900 */
[----:B------:R-:W2:Y:S04]  /*03c0*/  LDG.E R22, desc[UR8][R26.64] ;  /* 0x000000081a167981 */ /* 0x000ea8000c1e1900 */
[----:B------:R-:W2:Y:S04]  /*03d0*/  LDG.E R23, desc[UR8][R26.64+0x4] ;  /* 0x000004081a177981 */ /* 0x000ea8000c1e1900 */
[----:B-1----:R-:W3:Y:S04]  /*03e0*/  LDG.E R4, desc[UR8][R26.64+0x8] ;  /* 0x000008081a047981 */ /* 0x002ee8000c1e1900 */
[----:B------:R-:W3:Y:S04]  /*03f0*/  LDG.E R5, desc[UR8][R26.64+0xc] ;  /* 0x00000c081a057981 */ /* 0x000ee8000c1e1900 */
[----:B------:R-:W3:Y:S04]  /*0400*/  LDG.E R6, desc[UR8][R26.64+0x10] ;  /* 0x000010081a067981 */ /* 0x000ee8000c1e1900 */
[----:B------:R-:W3:Y:S04]  /*0410*/  LDG.E R7, desc[UR8][R26.64+0x14] ;  /* 0x000014081a077981 */ /* 0x000ee8000c1e1900 */
[----:B------:R-:W4:Y:S04]  /*0420*/  LDG.E R8, desc[UR8][R26.64+0x18] ;  /* 0x000018081a087981 */ /* 0x000f28000c1e1900 */
[----:B------:R-:W4:Y:S04]  /*0430*/  LDG.E R9, desc[UR8][R26.64+0x1c] ;  /* 0x00001c081a097981 */ /* 0x000f28000c1e1900 */
[----:B------:R-:W4:Y:S04]  /*0440*/  LDG.E R10, desc[UR8][R26.64+0x20] ;  /* 0x000020081a0a7981 */ /* 0x000f28000c1e1900 */
[----:B------:R-:W4:Y:S04]  /*0450*/  LDG.E R11, desc[UR8][R26.64+0x24] ;  /* 0x000024081a0b7981 */ /* 0x000f28000c1e1900 */
[----:B------:R-:W5:Y:S04]  /*0460*/  LDG.E R12, desc[UR8][R26.64+0x28] ;  /* 0x000028081a0c7981 */ /* 0x000f68000c1e1900 */
[----:B------:R-:W5:Y:S04]  /*0470*/  LDG.E R13, desc[UR8][R26.64+0x2c] ;  /* 0x00002c081a0d7981 */ /* 0x000f68000c1e1900 */
[----:B------:R-:W5:Y:S04]  /*0480*/  LDG.E R14, desc[UR8][R26.64+0x30] ;  /* 0x000030081a0e7981 */ /* 0x000f68000c1e1900 */
[----:B------:R0:W5:Y:S01]  /*0490*/  LDG.E R15, desc[UR8][R26.64+0x34] ;  /* 0x000034081a0f7981 */ /* 0x000162000c1e1900 */
[----:B------:R-:W-:-:S04]  /*04a0*/  IADD3 R18, PT, PT, R18, 0x10, RZ ;  /* 0x0000001012127810 */ /* 0x000fc80007ffe0ff */
[----:B------:R-:W-:Y:S01]  /*04b0*/  ISETP.GE.AND P2, PT, R18, -0xc, PT ;  /* 0xfffffff41200780c */ /* 0x000fe20003f46270 */
[----:B--2---:R1:W-:Y:S02]  /*04c0*/  STS.128 [UR6], R20 ;  /* 0x00000014ff007988 */ /* 0x0043e40008000c06 */
[----:B-1----:R-:W-:Y:S02]  /*04d0*/  IADD3 R20, P3, PT, R26, 0x40, RZ ;  /* 0x000000401a147810 */ /* 0x002fe40007f7e0ff */
[----:B---3--:R1:W-:Y:S03]  /*04e0*/  STS.128 [UR6+0x10], R4 ;  /* 0x00001004ff007988 */ /* 0x0083e60008000c06 */
[----:B------:R-:W-:Y:S01]  /*04f0*/  IMAD.X R21, RZ, RZ, R27, P3 ;  /* 0x000000ffff157224 */ /* 0x000fe200018e061b */
[----:B0-----:R-:W-:-:S03]  /*0500*/  MOV R26, R20 ;  /* 0x00000014001a7202 */ /* 0x001fc60000000f00 */
[----:B------:R-:W-:Y:S01]  /*0510*/  IMAD.MOV.U32 R27, RZ, RZ, R21 ;  /* 0x000000ffff1b7224 */ /* 0x000fe200078e0015 */
[----:B----4-:R1:W-:Y:S04]  /*0520*/  STS.128 [UR6+0x20], R8 ;  /* 0x00002008ff007988 */ /* 0x0103e80008000c06 */
[----:B-----5:R1:W-:Y:S01]  /*0530*/  STS.128 [UR6+0x30], R12 ;  /* 0x0000300cff007988 */ /* 0x0203e20008000c06 */
[----:B------:R-:W-:Y:S01]  /*0540*/  UIADD3 UR6, UPT, UPT, UR6, 0x40, URZ ;  /* 0x0000004006067890 */ /* 0x000fe2000fffe0ff */
[----:B------:R-:W-:Y:S11]  /*0550*/  @!P2 BRA `(.L_x_4) ;  /* 0xfffffffc0090a947 */ /* 0x000ff6000383ffff */
.L_x_3:
[----:B-1----:R-:W-:-:S04]  /*0560*/  IADD3 R4, PT, PT, -R18, RZ, RZ ;  /* 0x000000ff12047210 */ /* 0x002fc80007ffe1ff */
[----:B------:R-:W-:-:S13]  /*0570*/  ISETP.GT.AND P2, PT, R4, 0x4, PT ;  /* 0x000000040400780c */ /* 0x000fda0003f44270 */
[----:B------:R-:W-:Y:S05]  /*0580*/  @!P2 BRA `(.L_x_5) ;  /* 0x000000000044a947 */ /* 0x000fea0003800000 */
[----:B------:R-:W2:Y:S04]  /*0590*/  LDG.E R4, desc[UR8][R26.64+-0x8] ;  /* 0xfffff8081a047981 */ /* 0x000ea8000c1e1900 */
[----:B------:R-:W2:Y:S04]  /*05a0*/  LDG.E R5, desc[UR8][R26.64+-0x4] ;  /* 0xfffffc081a057981 */ /* 0x000ea8000c1e1900 */
[----:B------:R-:W2:Y:S04]  /*05b0*/  LDG.E R6, desc[UR8][R26.64] ;  /* 0x000000081a067981 */ /* 0x000ea8000c1e1900 */
[----:B------:R-:W2:Y:S04]  /*05c0*/  LDG.E R7, desc[UR8][R26.64+0x4] ;  /* 0x000004081a077981 */ /* 0x000ea8000c1e1900 */
[----:B------:R-:W3:Y:S04]  /*05d0*/  LDG.E R8, desc[UR8][R26.64+0x8] ;  /* 0x000008081a087981 */ /* 0x000ee8000c1e1900 */
[----:B------:R-:W3:Y:S04]  /*05e0*/  LDG.E R9, desc[UR8][R26.64+0xc] ;  /* 0x00000c081a097981 */ /* 0x000ee8000c1e1900 */
[----:B------:R-:W3:Y:S04]  /*05f0*/  LDG.E R10, desc[UR8][R26.64+0x10] ;  /* 0x000010081a0a7981 */ /* 0x000ee8000c1e1900 */
[----:B------:R0:W3:Y:S01]  /*0600*/  LDG.E R11, desc[UR8][R26.64+0x14] ;  /* 0x000014081a0b7981 */ /* 0x0000e2000c1e1900 */
[----:B------:R-:W-:-:S02]  /*0610*/  IADD3 R12, P2, PT, R26, 0x20, RZ ;  /* 0x000000201a0c7810 */ /* 0x000fc40007f5e0ff */
[----:B------:R-:W-:Y:S02]  /*0620*/  PLOP3.LUT P0, PT, PT, PT, PT, 0x8, 0x80 ;  /* 0x000000000080781c */ /* 0x000fe40003f0e170 */
[----:B------:R-:W-:Y:S01]  /*0630*/  IADD3 R18, PT, PT, R18, 0x8, RZ ;  /* 0x0000000812127810 */ /* 0x000fe20007ffe0ff */
[----:B------:R-:W-:Y:S02]  /*0640*/  IMAD.X R13, RZ, RZ, R27, P2 ;  /* 0x000000ffff0d7224 */ /* 0x000fe400010e061b */
[----:B0-----:R-:W-:-:S03]  /*0650*/  IMAD.MOV.U32 R26, RZ, RZ, R12 ;  /* 0x000000ffff1a7224 */ /* 0x001fc600078e000c */
[----:B------:R-:W-:Y:S01]  /*0660*/  MOV R27, R13 ;  /* 0x0000000d001b7202 */ /* 0x000fe20000000f00 */
[----:B--2---:R0:W-:Y:S04]  /*0670*/  STS.128 [UR6], R4 ;  /* 0x00000004ff007988 */ /* 0x0041e80008000c06 */
[----:B---3--:R0:W-:Y:S01]  /*0680*/  STS.128 [UR6+0x10], R8 ;  /* 0x00001008ff007988 */ /* 0x0081e20008000c06 */
[----:B------:R-:W-:-:S12]  /*0690*/  UIADD3 UR6, UPT, UPT, UR6, 0x20, URZ ;  /* 0x0000002006067890 */ /* 0x000fd8000fffe0ff */
.L_x_5:
[----:B------:R-:W-:-:S13]  /*06a0*/  ISETP.NE.OR P0, PT, R18, RZ, P0 ;  /* 0x000000ff1200720c */ /* 0x000fda0000705670 */
[----:B------:R-:W-:Y:S05]  /*06b0*/  @!P0 BRA `(.L_x_1) ;  /* 0x0000000000348947 */ /* 0x000fea0003800000 */
.L_x_2:
[----:B01----:R-:W2:Y:S04]  /*06c0*/  LDG.E R4, desc[UR8][R26.64+-0x8] ;  /* 0xfffff8081a047981 */ /* 0x003ea8000c1e1900 */
[----:B------:R-:W2:Y:S04]  /*06d0*/  LDG.E R5, desc[UR8][R26.64+-0x4] ;  /* 0xfffffc081a057981 */ /* 0x000ea8000c1e1900 */
[----:B------:R-:W2:Y:S04]  /*06e0*/  LDG.E R6, desc[UR8][R26.64] ;  /* 0x000000081a067981 */ /* 0x000ea8000c1e1900 */
[----:B------:R0:W2:Y:S01]  /*06f0*/  LDG.E R7, desc[UR8][R26.64+0x4] ;  /* 0x000004081a077981 */ /* 0x0000a2000c1e1900 */
[----:B------:R-:W-:Y:S01]  /*0700*/  VIADD R18, R18, 0x4 ;  /* 0x0000000412127836 */ /* 0x000fe20000000000 */
[----:B------:R-:W-:-:S04]  /*0710*/  IADD3 R8, P2, PT, R26, 0x10, RZ ;  /* 0x000000101a087810 */ /* 0x000fc80007f5e0ff */
[----:B------:R-:W-:Y:S02]  /*0720*/  ISETP.NE.AND P0, PT, R18, RZ, PT ;  /* 0x000000ff1200720c */ /* 0x000fe40003f05270 */
[----:B------:R-:W-:Y:S01]  /*0730*/  IADD3.X R9, PT, PT, RZ, R27, RZ, P2, !PT ;  /* 0x0000001bff097210 */ /* 0x000fe200017fe4ff */
[----:B0-----:R-:W-:-:S03]  /*0740*/  IMAD.MOV.U32 R26, RZ, RZ, R8 ;  /* 0x000000ffff1a7224 */ /* 0x001fc600078e0008 */
[----:B------:R-:W-:Y:S01]  /*0750*/  MOV R27, R9 ;  /* 0x00000009001b7202 */ /* 0x000fe20000000f00 */
[----:B--2---:R1:W-:Y:S01]  /*0760*/  STS.128 [UR6], R4 ;  /* 0x00000004ff007988 */ /* 0x0043e20008000c06 */
[----:B------:R-:W-:-:S05]  /*0770*/  UIADD3 UR6, UPT, UPT, UR6, 0x10, URZ ;  /* 0x0000001006067890 */ /* 0x000fca000fffe0ff */
[----:B------:R-:W-:Y:S07]  /*0780*/  @P0 BRA `(.L_x_2) ;  /* 0xfffffffc00cc0947 */ /* 0x000fee000383ffff */
.L_x_1:
[----:B------:R-:W-:-:S04]  /*0790*/  LOP3.LUT R24, R24, 0x1, RZ, 0xc0, !PT ;  /* 0x0000000118187812 */ /* 0x000fc800078ec0ff */
[----:B------:R-:W-:-:S13]  /*07a0*/  ISETP.NE.U32.AND P0, PT, R24, 0x1, PT ;  /* 0x000000011800780c */ /* 0x000fda0003f05070 */
[----:B------:R-:W-:Y:S05]  /*07b0*/  @P0 BRA `(.L_x_0) ;  /* 0x0000000000200947 */ /* 0x000fea0003800000 */
[----:B01----:R-:W0:Y:S02]  /*07c0*/  LDC.64 R4, c[0x0][0x390] ;  /* 0x0000e400ff047b82 */ /* 0x003e240000000a00 */
[----:B0-----:R-:W-:-:S06]  /*07d0*/  IMAD.WIDE.U32 R4, R19, 0x4, R4 ;  /* 0x0000000413047825 */ /* 0x001fcc00078e0004 */
[----:B------:R-:W2:Y:S01]  /*07e0*/  LDG.E R4, desc[UR8][R4.64] ;  /* 0x0000000804047981 */ /* 0x000ea2000c1e1900 */
[----:B------:R-:W-:Y:S01]  /*07f0*/  MOV R6, 0x400 ;  /* 0x0000040000067802 */ /* 0x000fe20000000f00 */
[----:B------:R-:W0:Y:S03]  /*0800*/  S2R R7, SR_CgaCtaId ;  /* 0x0000000000077919 */ /* 0x000e260000008800 */
[----:B0-----:R-:W-:-:S05]  /*0810*/  LEA R6, R7, R6, 0x18 ;  /* 0x0000000607067211 */ /* 0x001fca00078ec0ff */
[----:B------:R-:W-:-:S05]  /*0820*/  IMAD R19, R19, 0x4, R6 ;  /* 0x0000000413137824 */ /* 0x000fca00078e0206 */
[----:B--2---:R2:W-:Y:S02]  /*0830*/  STS [R19], R4 ;  /* 0x0000000413007388 */ /* 0x0045e40000000800 */
.L_x_0:
[----:B------:R-:W-:Y:S01]  /*0840*/  BAR.SYNC.DEFER_BLOCKING 0x0 ;  /* 0x0000000000007b1d */ /* 0x000fe20000010000 */
[----:B------:R-:W-:-:S04]  /*0850*/  ISETP.GE.AND P0, PT, R3, R0, PT ;  /* 0x000000000300720c */ /* 0x000fc80003f06270 */
[----:B------:R-:W-:-:S13]  /*0860*/  ISETP.LT.OR P0, PT, R0, RZ, P0 ;  /* 0x000000ff0000720c */ /* 0x000fda0000701670 */
[----:B------:R-:W-:Y:S05]  /*0870*/  @P0 EXIT ;  /* 0x000000000000094d */ /* 0x000fea0003800000 */
[----:B0-----:R-:W-:Y:S01]  /*0880*/  HFMA2 R11, -RZ, RZ, 0, 0 ;  /* 0x00000000ff0b7431 */ /* 0x001fe200000001ff */
[----:B------:R-:W-:Y:S06]  /*0890*/  @!P1 BRA `(.L_x_6) ;  /* 0x0000001000bc9947 */ /* 0x000fec0003800000 */
[C---:B------:R-:W-:Y:S01]  /*08a0*/  ISETP.GE.U32.AND P1, PT, R25.reuse, 0x8, PT ;  /* 0x000000081900780c */ /* 0x040fe20003f26070 */
[----:B------:R-:W-:Y:S01]  /*08b0*/  IMAD.MOV.U32 R13, RZ, RZ, RZ ;  /* 0x000000ffff0d7224 */ /* 0x000fe200078e00ff */
[----:B------:R-:W-:Y:S02]  /*08c0*/  VIMNMX.U32 R12, PT, PT, R25, 0x1, !PT ;  /* 0x00000001190c7848 */ /* 0x000fe40007fe0000 */
[----:B------:R-:W-:Y:S02]  /*08d0*/  MOV R11, RZ ;  /* 0x000000ff000b7202 */ /* 0x000fe40000000f00 */
[----:B------:R-:W-:-:S04]  /*08e0*/  LOP3.LUT R14, R12, 0x5, RZ, 0xc0, !PT ;  /* 0x000000050c0e7812 */ /* 0x000fc800078ec0ff */
[----:B------:R-:W-:-:S03]  /*08f0*/  ISETP.NE.AND P0, PT, R14, RZ, PT ;  /* 0x000000ff0e00720c */ /* 0x000fc60003f05270 */
[----:B------:R-:W-:Y:S10]  /*0900*/  @!P1 BRA `(.L_x_7) ;  /* 0x0000000800a49947 */ /* 0x000ff40003800000 */
[----:B-12---:R-:W0:Y:S01]  /*0910*/  I2F.U32.RP R4, R0 ;  /* 0x0000000000047306 */ /* 0x006e220000209000 */
[----:B------:R-:W1:Y:S01]  /*0920*/  S2UR UR5, SR_CgaCtaId ;  /* 0x00000000000579c3 */ /* 0x000e620000008800 */
[----:B------:R-:W-:Y:S01]  /*0930*/  LOP3.LUT R13, R12, 0xfffffff8, RZ, 0xc0, !PT ;  /* 0xfffffff80c0d7812 */ /* 0x000fe200078ec0ff */
[----:B------:R-:W-:Y:S01]  /*0940*/  UMOV UR4, 0x400 ;  /* 0x0000040000047882 */ /* 0x000fe20000000000 */
[----:B------:R-:W-:Y:S01]  /*0950*/  ISETP.NE.U32.AND P1, PT, R0, RZ, PT ;  /* 0x000000ff0000720c */ /* 0x000fe20003f25070 */
[----:B------:R-:W2:Y:S01]  /*0960*/  LDCU UR6, c[0x0][0x388] ;  /* 0x00007100ff0677ac */ /* 0x000ea20008000800 */
[----:B------:R-:W-:Y:S02]  /*0970*/  MOV R11, RZ ;  /* 0x000000ff000b7202 */ /* 0x000fe40000000f00 */
[----:B------:R-:W-:Y:S01]  /*0980*/  IADD3 R15, PT, PT, -R13, RZ, RZ ;  /* 0x000000ff0d0f7210 */ /* 0x000fe20007ffe1ff */
[----:B------:R-:W3:Y:S01]  /*0990*/  LDC.64 R18, c[0x0][0x380] ;  /* 0x0000e000ff127b82 */ /* 0x000ee20000000a00 */
[----:B0-----:R-:W0:Y:S01]  /*09a0*/  MUFU.RCP R4, R4 ;  /* 0x0000000400047308 */ /* 0x001e220000001000 */
[----:B-1----:R-:W-:-:S04]  /*09b0*/  ULEA UR4, UR5, UR4, 0x18 ;  /* 0x0000000405047291 */ /* 0x002fc8000f8ec0ff */
[----:B------:R-:W-:Y:S01]  /*09c0*/  UIADD3 UR4, UPT, UPT, UR4, 0x10, URZ ;  /* 0x0000001004047890 */ /* 0x000fe2000fffe0ff */
[----:B0-----:R-:W-:-:S04]  /*09d0*/  VIADD R20, R4, 0xffffffe ;  /* 0x0ffffffe04147836 */ /* 0x001fc80000000000 */
[----:B------:R0:W1:Y:S02]  /*09e0*/  F2I.FTZ.U32.TRUNC.NTZ R21, R20 ;  /* 0x0000001400157305 */ /* 0x000064000021f000 */
[----:B0-----:R-:W-:Y:S01]  /*09f0*/  IMAD.MOV.U32 R20, RZ, RZ, RZ ;  /* 0x000000ffff147224 */ /* 0x001fe200078e00ff */
[----:B-1----:R-:W-:-:S05]  /*0a00*/  IADD3 R5, PT, PT, RZ, -R21, RZ ;  /* 0x80000015ff057210 */ /* 0x002fca0007ffe0ff */
[----:B------:R-:W-:-:S04]  /*0a10*/  IMAD R5, R5, R0, RZ ;  /* 0x0000000005057224 */ /* 0x000fc800078e02ff */
[----:B------:R-:W-:-:S04]  /*0a20*/  IMAD.HI.U32 R20, R21, R5, R20 ;  /* 0x0000000515147227 */ /* 0x000fc800078e0014 */
[----:B--23--:R-:W-:-:S07]  /*0a30*/  IMAD.MOV.U32 R21, RZ, RZ, 0x3 ;  /* 0x00000003ff157424 */ /* 0x00cfce00078e00ff */
.L_x_8:
[----:B------:R-:W-:-:S04]  /*0a40*/  VIADD R5, R21, 0xfffffffd ;  /* 0xfffffffd15057836 */ /* 0x000fc80000000000 */
[----:B------:R-:W-:-:S05]  /*0a50*/  IMAD.HI.U32 R7, R20, R5, RZ ;  /* 0x0000000514077227 */ /* 0x000fca00078e00ff */
[----:B------:R-:W-:-:S05]  /*0a60*/  IADD3 R9, PT, PT, -R7, RZ, RZ ;  /* 0x000000ff07097210 */ /* 0x000fca0007ffe1ff */
[----:B------:R-:W-:-:S05]  /*0a70*/  IMAD R9, R0, R9, R5 ;  /* 0x0000000900097224 */ /* 0x000fca00078e0205 */
[----:B------:R-:W-:-:S13]  /*0a80*/  ISETP.GE.U32.AND P2, PT, R9, R0, PT ;  /* 0x000000000900720c */ /* 0x000fda0003f46070 */
[----:B------:R-:W-:Y:S01]  /*0a90*/  @P2 IMAD.IADD R9, R9, 0x1, -R0 ;  /* 0x0000000109092824 */ /* 0x000fe200078e0a00 */
[----:B------:R-:W-:-:S04]  /*0aa0*/  @P2 IADD3 R7, PT, PT, R7, 0x1, RZ ;  /* 0x0000000107072810 */ /* 0x000fc80007ffe0ff */
[----:B------:R-:W-:-:S13]  /*0ab0*/  ISETP.GE.U32.AND P3, PT, R9, R0, PT ;  /* 0x000000000900720c */ /* 0x000fda0003f66070 */
[----:B------:R-:W-:-:S05]  /*0ac0*/  @P3 VIADD R7, R7, 0x1 ;  /* 0x0000000107073836 */ /* 0x000fca0000000000 */
[----:B------:R-:W-:-:S04]  /*0ad0*/  SEL R4, R2, R7, !P1 ;  /* 0x0000000702047207 */ /* 0x000fc80004800000 */
[----:B------:R-:W-:Y:S01]  /*0ae0*/  IADD3 R6, PT, PT, -R4, RZ, RZ ;  /* 0x000000ff04067210 */ /* 0x000fe20007ffe1ff */
[----:B------:R-:W-:-:S04]  /*0af0*/  IMAD.IADD R4, R3, 0x1, R4 ;  /* 0x0000000103047824 */ /* 0x000fc800078e0204 */
[----:B------:R-:W-:-:S05]  /*0b00*/  IMAD R5, R0, R6, R5 ;  /* 0x0000000600057224 */ /* 0x000fca00078e0205 */
[----:B------:R-:W-:-:S05]  /*0b10*/  IADD3 R5, PT, PT, R16, R5, RZ ;  /* 0x0000000510057210 */ /* 0x000fca0007ffe0ff */
[----:B------:R-:W-:-:S04]  /*0b20*/  IMAD R5, R4, UR6, R5 ;  /* 0x0000000604057c24 */ /* 0x000fc8000f8e0205 */
[----:B------:R-:W-:Y:S02]  /*0b30*/  IMAD.WIDE R28, R5, 0x4, R18 ;  /* 0x00000004051c7825 */ /* 0x000fe400078e0212 */
[----:B------:R-:W0:Y:S04]  /*0b40*/  LDS.128 R4, [UR4+-0x10] ;  /* 0xfffff004ff047984 */ /* 0x000e280008000c00 */
[----:B------:R1:W0:Y:S01]  /*0b50*/  LDG.E R26, desc[UR8][R28.64] ;  /* 0x000000081c1a7981 */ /* 0x000222000c1e1900 */
[C---:B------:R-:W-:Y:S01]  /*0b60*/  VIADD R8, R21.reuse, 0xfffffffe ;  /* 0xfffffffe15087836 */ /* 0x040fe20000000000 */
[----:B------:R-:W-:Y:S01]  /*0b70*/  IADD3 R9, PT, PT, R21, -0x1, RZ ;  /* 0xffffffff15097810 */ /* 0x000fe20007ffe0ff */
[----:B------:R-:W-:-:S04]  /*0b80*/  IMAD.HI.U32 R25, R20, R21, RZ ;  /* 0x0000001514197227 */ /* 0x000fc800078e00ff */
[----:B------:R-:W-:-:S04]  /*0b90*/  IMAD.HI.U32 R10, R20, R8, RZ ;  /* 0x00000008140a7227 */ /* 0x000fc800078e00ff */
[----:B------:R-:W-:Y:S01]  /*0ba0*/  IMAD.MOV R27, RZ, RZ, -R25 ;  /* 0x000000ffff1b7224 */ /* 0x000fe200078e0a19 */
[----:B------:R-:W-:Y:S01]  /*0bb0*/  IADD3 R23, PT, PT, -R10, RZ, RZ ;  /* 0x000000ff0a177210 */ /* 0x000fe20007ffe1ff */
[----:B-1----:R-:W-:-:S04]  /*0bc0*/  IMAD.HI.U32 R29, R20, R9, RZ ;  /* 0x00000009141d7227 */ /* 0x002fc800078e00ff */
[C---:B------:R-:W-:Y:S02]  /*0bd0*/  IMAD R23, R0.reuse, R23, R8 ;  /* 0x0000001700177224 */ /* 0x040fe400078e0208 */
[----:B------:R-:W-:-:S03]  /*0be0*/  IMAD R27, R0, R27, R21 ;  /* 0x0000001b001b7224 */ /* 0x000fc600078e0215 */
[-C--:B------:R-:W-:Y:S02]  /*0bf0*/  ISETP.GE.U32.AND P6, PT, R23, R0.reuse, PT ;  /* 0x000000001700720c */ /* 0x080fe40003fc6070 */
[----:B------:R-:W-:-:S11]  /*0c00*/  ISETP.GE.U32.AND P2, PT, R27, R0, PT ;  /* 0x000000001b00720c */ /* 0x000fd60003f46070 */
[-C--:B------:R-:W-:Y:S01]  /*0c10*/  @P6 IADD3 R23, PT, PT, R23, -R0.reuse, RZ ;  /* 0x8000000017176210 */ /* 0x080fe20007ffe0ff */
[----:B------:R-:W-:Y:S02]  /*0c20*/  @P6 VIADD R10, R10, 0x1 ;  /* 0x000000010a0a6836 */ /* 0x000fe40000000000 */
[----:B------:R-:W-:Y:S01]  /*0c30*/  @P2 IMAD.IADD R27, R27, 0x1, -R0 ;  /* 0x000000011b1b2824 */ /* 0x000fe200078e0a00 */
[-C--:B------:R-:W-:Y:S01]  /*0c40*/  ISETP.GE.U32.AND P4, PT, R23, R0.reuse, PT ;  /* 0x000000001700720c */ /* 0x080fe20003f86070 */
[----:B------:R-:W-:Y:S01]  /*0c50*/  @P2 VIADD R25, R25, 0x1 ;  /* 0x0000000119192836 */ /* 0x000fe20000000000 */
[----:B------:R-:W-:Y:S02]  /*0c60*/  IADD3 R23, PT, PT, R21, 0x1, RZ ;  /* 0x0000000115177810 */ /* 0x000fe40007ffe0ff */
[----:B------:R-:W-:-:S03]  /*0c70*/  ISETP.GE.U32.AND P5, PT, R27, R0, PT ;  /* 0x000000001b00720c */ /* 0x000fc60003fa6070 */
[----:B------:R-:W-:-:S06]  /*0c80*/  IMAD.HI.U32 R27, R20, R23, RZ ;  /* 0x00000017141b7227 */ /* 0x000fcc00078e00ff */
[----:B------:R-:W-:-:S04]  /*0c90*/  @P4 IADD3 R10, PT, PT, R10, 0x1, RZ ;  /* 0x000000010a0a4810 */ /* 0x000fc80007ffe0ff */
[----:B------:R-:W-:Y:S02]  /*0ca0*/  @P5 IADD3 R25, PT, PT, R25, 0x1, RZ ;  /* 0x0000000119195810 */ /* 0x000fe40007ffe0ff */
[C---:B------:R-:W-:Y:S02]  /*0cb0*/  SEL R10, R2.reuse, R10, !P1 ;  /* 0x0000000a020a7207 */ /* 0x040fe40004800000 */
[----:B------:R-:W-:-:S04]  /*0cc0*/  SEL R22, R2, R25, !P1 ;  /* 0x0000001902167207 */ /* 0x000fc80004800000 */
[----:B------:R-:W-:Y:S02]  /*0cd0*/  IADD3 R25, PT, PT, -R22, RZ, RZ ;  /* 0x000000ff16197210 */ /* 0x000fe40007ffe1ff */
[----:B------:R-:W-:-:S03]  /*0ce0*/  IADD3 R22, PT, PT, R3, R22, RZ ;  /* 0x0000001603167210 */ /* 0x000fc60007ffe0ff */
[----:B------:R-:W-:-:S04]  /*0cf0*/  IMAD R25, R0, R25, R21 ;  /* 0x0000001900197224 */ /* 0x000fc800078e0215 */
[----:B------:R-:W-:-:S04]  /*0d00*/  IMAD.IADD R25, R16, 0x1, R25 ;  /* 0x0000000110197824 */ /* 0x000fc800078e0219 */
[----:B------:R-:W-:-:S04]  /*0d10*/  IMAD R25, R22, UR6, R25 ;  /* 0x0000000616197c24 */ /* 0x000fc8000f8e0219 */
[----:B------:R-:W-:-:S04]  /*0d20*/  IMAD.WIDE R24, R25, 0x4, R18 ;  /* 0x0000000419187825 */ /* 0x000fc800078e0212 */
[----:B0-----:R-:W-:Y:S01]  /*0d30*/  FFMA R26, R26, R4, R11 ;  /* 0x000000041a1a7223 */ /* 0x001fe2000000000b */
[----:B------:R-:W-:Y:S01]  /*0d40*/  IMAD.MOV R11, RZ, RZ, -R29 ;  /* 0x000000ffff0b7224 */ /* 0x000fe200078e0a1d */
[----:B------:R-:W-:-:S03]  /*0d50*/  IADD3 R4, PT, PT, -R27, RZ, RZ ;  /* 0x000000ff1b047210 */ /* 0x000fc60007ffe1ff */
[C---:B------:R-:W-:Y:S02]  /*0d60*/  IMAD R11, R0.reuse, R11, R9 ;  /* 0x0000000b000b7224 */ /* 0x040fe400078e0209 */
[----:B------:R-:W-:-:S03]  /*0d70*/  IMAD R4, R0, R4, R23 ;  /* 0x0000000400047224 */ /* 0x000fc600078e0217 */
[-C--:B------:R-:W-:Y:S02]  /*0d80*/  ISETP.GE.U32.AND P3, PT, R11, R0.reuse, PT ;  /* 0x000000000b00720c */ /* 0x080fe40003f66070 */
[----:B------:R-:W-:-:S11]  /*0d90*/  ISETP.GE.U32.AND P2, PT, R4, R0, PT ;  /* 0x000000000400720c */ /* 0x000fd60003f46070 */
[--C-:B------:R-:W-:Y:S01]  /*0da0*/  @P3 IMAD.IADD R11, R11, 0x1, -R0.reuse ;  /* 0x000000010b0b3824 */ /* 0x100fe200078e0a00 */
[----:B------:R-:W-:Y:S01]  /*0db0*/  @P3 IADD3 R29, PT, PT, R29, 0x1, RZ ;  /* 0x000000011d1d3810 */ /* 0x000fe20007ffe0ff */
[----:B------:R-:W-:Y:S02]  /*0dc0*/  @P2 IMAD.IADD R4, R4, 0x1, -R0 ;  /* 0x0000000104042824 */ /* 0x000fe400078e0a00 */
[----:B------:R-:W-:Y:S01]  /*0dd0*/  @P2 VIADD R27, R27, 0x1 ;  /* 0x000000011b1b2836 */ /* 0x000fe20000000000 */
[-C--:B------:R-:W-:Y:S01]  /*0de0*/  ISETP.GE.U32.AND P6, PT, R11, R0.reuse, PT ;  /* 0x000000000b00720c */ /* 0x080fe20003fc6070 */
[--C-:B------:R-:W-:Y:S01]  /*0df0*/  IMAD.MOV R11, RZ, RZ, -R10.reuse ;  /* 0x000000ffff0b7224 */ /* 0x100fe200078e0a0a */
[----:B------:R-:W-:Y:S01]  /*0e00*/  ISETP.GE.U32.AND P4, PT, R4, R0, PT ;  /* 0x000000000400720c */ /* 0x000fe20003f86070 */
[----:B------:R-:W-:Y:S02]  /*0e10*/  IMAD.IADD R10, R3, 0x1, R10 ;  /* 0x00000001030a7824 */ /* 0x000fe400078e020a */
[----:B------:R-:W-:-:S02]  /*0e20*/  IMAD R11, R0, R11, R8 ;  /* 0x0000000b000b7224 */ /* 0x000fc400078e0208 */
[----:B------:R-:W-:-:S03]  /*0e30*/  VIADD R4, R21, 0x2 ;  /* 0x0000000215047836 */ /* 0x000fc60000000000 */
[----:B------:R-:W-:-:S03]  /*0e40*/  IADD3 R11, PT, PT, R16, R11, RZ ;  /* 0x0000000b100b7210 */ /* 0x000fc60007ffe0ff */
[----:B------:R-:W-:Y:S02]  /*0e50*/  @P6 IADD3 R29, PT, PT, R29, 0x1, RZ ;  /* 0x000000011d1d6810 */ /* 0x000fe40007ffe0ff */
[----:B------:R-:W-:Y:S02]  /*0e60*/  @P4 VIADD R27, R27, 0x1 ;  /* 0x000000011b1b4836 */ /* 0x000fe40000000000 */
[----:B------:R-:W-:Y:S01]  /*0e70*/  SEL R8, R2, R29, !P1 ;  /* 0x0000001d02087207 */ /* 0x000fe20004800000 */
[----:B------:R-:W-:Y:S02]  /*0e80*/  IMAD R11, R10, UR6, R11 ;  /* 0x000000060a0b7c24 */ /* 0x000fe4000f8e020b */
[----:B------:R-:W-:Y:S02]  /*0e90*/  SEL R10, R2, R27, !P1 ;  /* 0x0000001b020a7207 */ /* 0x000fe40004800000 */
[----:B------:R-:W-:-:S05]  /*0ea0*/  IADD3 R22, PT, PT, -R8, RZ, RZ ;  /* 0x000000ff08167210 */ /* 0x000fca0007ffe1ff */
[----:B------:R-:W-:Y:S01]  /*0eb0*/  IMAD R27, R0, R22, R9 ;  /* 0x00000016001b7224 */ /* 0x000fe200078e0209 */
[----:B------:R-:W-:Y:S01]  /*0ec0*/  IADD3 R22, PT, PT, -R10, RZ, RZ ;  /* 0x000000ff0a167210 */ /* 0x000fe20007ffe1ff */
[----:B------:R-:W-:-:S04]  /*0ed0*/  IMAD.HI.U32 R9, R20, R4, RZ ;  /* 0x0000000414097227 */ /* 0x000fc800078e00ff */
[----:B------:R-:W-:Y:S02]  /*0ee0*/  IMAD.MOV R29, RZ, RZ, -R9 ;  /* 0x000000ffff1d7224 */ /* 0x000fe400078e0a09 */
[C---:B------:R-:W-:Y:S02]  /*0ef0*/  IMAD R23, R0.reuse, R22, R23 ;  /* 0x0000001600177224 */ /* 0x040fe400078e0217 */
[----:B------:R-:W-:-:S03]  /*0f00*/  IMAD R29, R0, R29, R4 ;  /* 0x0000001d001d7224 */ /* 0x000fc600078e0204 */
[----:B------:R-:W-:Y:S02]  /*0f10*/  IADD3 R23, PT, PT, R16, R23, RZ ;  /* 0x0000001710177210 */ /* 0x000fe40007ffe0ff */
[----:B------:R-:W-:-:S13]  /*0f20*/  ISETP.GE.U32.AND P2, PT, R29, R0, PT ;  /* 0x000000001d00720c */ /* 0x000fda0003f46070 */
[----:B------:R-:W-:Y:S01]  /*0f30*/  @P2 IADD3 R29, PT, PT, R29, -R0, RZ ;  /* 0x800000001d1d2210 */ /* 0x000fe20007ffe0ff */
[----:B------:R-:W-:-:S03]  /*0f40*/  @P2 VIADD R9, R9, 0x1 ;  /* 0x0000000109092836 */ /* 0x000fc60000000000 */
[----:B------:R-:W-:Y:S01]  /*0f50*/  ISETP.GE.U32.AND P3, PT, R29, R0, PT ;  /* 0x000000001d00720c */ /* 0x000fe20003f66070 */
[----:B------:R-:W-:Y:S01]  /*0f60*/  IMAD.IADD R29, R3, 0x1, R8 ;  /* 0x00000001031d7824 */ /* 0x000fe200078e0208 */
[----:B------:R-:W-:Y:S01]  /*0f70*/  IADD3 R8, PT, PT, R16, R27, RZ ;  /* 0x0000001b10087210 */ /* 0x000fe20007ffe0ff */
[----:B------:R-:W-:-:S04]  /*0f80*/  VIADD R27, R21, 0x3 ;  /* 0x00000003151b7836 */ /* 0x000fc80000000000 */
[----:B------:R-:W-:Y:S02]  /*0f90*/  IMAD R29, R29, UR6, R8 ;  /* 0x000000061d1d7c24 */ /* 0x000fe4000f8e0208 */
[----:B------:R-:W-:-:S04]  /*0fa0*/  IMAD.IADD R8, R3, 0x1, R10 ;  /* 0x0000000103087824 */ /* 0x000fc800078e020a */
[----:B------:R-:W-:Y:S01]  /*0fb0*/  @P3 IADD3 R9, PT, PT, R9, 0x1, RZ ;  /* 0x0000000109093810 */ /* 0x000fe20007ffe0ff */
[----:B------:R-:W-:Y:S02]  /*0fc0*/  IMAD R23, R8, UR6, R23 ;  /* 0x0000000608177c24 */ /* 0x000fe4000f8e0217 */
[----:B------:R-:W-:Y:S01]  /*0fd0*/  IMAD.HI.U32 R8, R20, R27, RZ ;  /* 0x0000001b14087227 */ /* 0x000fe200078e00ff */
[----:B------:R-:W-:-:S04]  /*0fe0*/  SEL R10, R2, R9, !P1 ;  /* 0x00000009020a7207 */ /* 0x000fc80004800000 */
[----:B------:R-:W-:Y:S01]  /*0ff0*/  IADD3 R9, PT, PT, -R10, RZ, RZ ;  /* 0x000000ff0a097210 */ /* 0x000fe20007ffe1ff */
[----:B------:R-:W-:-:S04]  /*1000*/  IMAD.IADD R10, R3, 0x1, R10 ;  /* 0x00000001030a7824 */ /* 0x000fc800078e020a */
[----:B------:R-:W-:Y:S02]  /*1010*/  IMAD R9, R0, R9, R4 ;  /* 0x0000000900097224 */ /* 0x000fe400078e0204 */
[----:B------:R-:W-:-:S03]  /*1020*/  IMAD.MOV R4, RZ, RZ, -R8 ;  /* 0x000000ffff047224 */ /* 0x000fc600078e0a08 */
[----:B------:R-:W-:Y:S01]  /*1030*/  IADD3 R9, PT, PT, R16, R9, RZ ;  /* 0x0000000910097210 */ /* 0x000fe20007ffe0ff */
[----:B------:R-:W-:-:S04]  /*1040*/  IMAD R4, R0, R4, R27 ;  /* 0x0000000400047224 */ /* 0x000fc800078e021b */
[----:B------:R-:W-:Y:S01]  /*1050*/  IMAD R9, R10, UR6, R9 ;  /* 0x000000060a097c24 */ /* 0x000fe2000f8e0209 */
[----:B------:R-:W-:-:S13]  /*1060*/  ISETP.GE.U32.AND P2, PT, R4, R0, PT ;  /* 0x000000000400720c */ /* 0x000fda0003f46070 */
[----:B------:R-:W-:Y:S01]  /*1070*/  @P2 IADD3 R4, PT, PT, R4, -R0, RZ ;  /* 0x8000000004042210 */ /* 0x000fe20007ffe0ff */
[----:B------:R-:W-:-:S03]  /*1080*/  @P2 VIADD R8, R8, 0x1 ;  /* 0x0000000108082836 */ /* 0x000fc60000000000 */
[----:B------:R-:W-:Y:S01]  /*1090*/  ISETP.GE.U32.AND P3, PT, R4, R0, PT ;  /* 0x000000000400720c */ /* 0x000fe20003f66070 */
[----:B------:R-:W-:Y:S01]  /*10a0*/  IMAD.WIDE R10, R11, 0x4, R18 ;  /* 0x000000040b0a7825 */ /* 0x000fe200078e0212 */
[----:B------:R-:W2:Y:S11]  /*10b0*/  LDG.E R4, desc[UR8][R24.64] ;  /* 0x0000000818047981 */ /* 0x000eb6000c1e1900 */
[----:B------:R-:W-:-:S04]  /*10c0*/  @P3 IADD3 R8, PT, PT, R8, 0x1, RZ ;  /* 0x0000000108083810 */ /* 0x000fc80007ffe0ff */
[----:B------:R-:W-:-:S05]  /*10d0*/  SEL R8, R2, R8, !P1 ;  /* 0x0000000802087207 */ /* 0x000fca0004800000 */
[----:B------:R-:W-:-:S04]  /*10e0*/  IMAD.MOV R22, RZ, RZ, -R8 ;  /* 0x000000ffff167224 */ /* 0x000fc800078e0a08 */
[----:B------:R-:W-:Y:S02]  /*10f0*/  IMAD R22, R0, R22, R27 ;  /* 0x0000001600167224 */ /* 0x000fe400078e021b */
[----:B------:R0:W3:Y:S01]  /*1100*/  LDG.E R27, desc[UR8][R10.64] ;  /* 0x000000080a1b7981 */ /* 0x0000e2000c1e1900 */
[----:B------:R-:W-:Y:S01]  /*1110*/  IADD3 R8, PT, PT, R3, R8, RZ ;  /* 0x0000000803087210 */ /* 0x000fe20007ffe0ff */
[----:B0-----:R-:W-:Y:S02]  /*1120*/  IMAD.IADD R11, R16, 0x1, R22 ;  /* 0x00000001100b7824 */ /* 0x001fe400078e0216 */
[----:B------:R-:W-:-:S05]  /*1130*/  IMAD.WIDE R22, R23, 0x4, R18 ;  /* 0x0000000417167825 */ /* 0x000fca00078e0212 */
[----:B------:R0:W4:Y:S01]  /*1140*/  LDG.E R25, desc[UR8][R22.64] ;  /* 0x0000000816197981 */ /* 0x000122000c1e1900 */
[----:B------:R-:W-:Y:S02]  /*1150*/  IMAD R11, R8, UR6, R11 ;  /* 0x00000006080b7c24 */ /* 0x000fe4000f8e020b */
[----:B------:R-:W-:-:S05]  /*1160*/  IMAD.WIDE R8, R9, 0x4, R18 ;  /* 0x0000000409087825 */ /* 0x000fca00078e0212 */
[----:B------:R1:W5:Y:S01]  /*1170*/  LDG.E R24, desc[UR8][R8.64] ;  /* 0x0000000808187981 */ /* 0x000362000c1e1900 */
[----:B0-----:R-:W-:-:S05]  /*1180*/  IADD3 R23, PT, PT, R21, 0x4, RZ ;  /* 0x0000000415177810 */ /* 0x001fca0007ffe0ff */
[----:B------:R-:W-:-:S04]  /*1190*/  IMAD.HI.U32 R22, R20, R23, RZ ;  /* 0x0000001714167227 */ /* 0x000fc800078e00ff */
[----:B-1----:R-:W-:-:S04]  /*11a0*/  IMAD.MOV R9, RZ, RZ, -R22 ;  /* 0x000000ffff097224 */ /* 0x002fc800078e0a16 */
[----:B------:R-:W-:-:S05]  /*11b0*/  IMAD R9, R0, R9, R23 ;  /* 0x0000000900097224 */ /* 0x000fca00078e0217 */
[----:B------:R-:W-:-:S13]  /*11c0*/  ISETP.GE.U32.AND P2, PT, R9, R0, PT ;  /* 0x000000000900720c */ /* 0x000fda0003f46070 */
[----:B------:R-:W-:-:S04]  /*11d0*/  @P2 IADD3 R9, PT, PT, R9, -R0, RZ ;  /* 0x8000000009092210 */ /* 0x000fc80007ffe0ff */
[----:B------:R-:W-:Y:S01]  /*11e0*/  ISETP.GE.U32.AND P3, PT, R9, R0, PT ;  /* 0x000000000900720c */ /* 0x000fe20003f66070 */
[----:B------:R-:W-:Y:S02]  /*11f0*/  @P2 VIADD R22, R22, 0x1 ;  /* 0x0000000116162836 */ /* 0x000fe40000000000 */
[----:B------:R-:W-:-:S06]  /*1200*/  IMAD.WIDE R28, R29, 0x4, R18 ;  /* 0x000000041d1c7825 */ /* 0x000fcc00078e0212 */
[----:B------:R-:W2:Y:S04]  /*1210*/  LDG.E R29, desc[UR8][R28.64] ;  /* 0x000000081c1d7981 */ /* 0x000ea8000c1e1900 */
[----:B------:R-:W-:-:S04]  /*1220*/  @P3 IADD3 R22, PT, PT, R22, 0x1, RZ ;  /* 0x0000000116163810 */ /* 0x000fc80007ffe0ff */
[----:B------:R-:W-:-:S05]  /*1230*/  SEL R22, R2, R22, !P1 ;  /* 0x0000001602167207 */ /* 0x000fca0004800000 */
[----:B------:R-:W-:Y:S01]  /*1240*/  IMAD.MOV R8, RZ, RZ, -R22 ;  /* 0x000000ffff087224 */ /* 0x000fe200078e0a16 */
[----:B------:R-:W-:-:S03]  /*1250*/  IADD3 R22, PT, PT, R3, R22, RZ ;  /* 0x0000001603167210 */ /* 0x000fc60007ffe0ff */
[----:B------:R-:W-:-:S04]  /*1260*/  IMAD R23, R0, R8, R23 ;  /* 0x0000000800177224 */ /* 0x000fc800078e0217 */
[----:B------:R-:W-:Y:S02]  /*1270*/  IMAD.IADD R23, R16, 0x1, R23 ;  /* 0x0000000110177824 */ /* 0x000fe400078e0217 */
[----:B------:R-:W-:-:S04]  /*1280*/  IMAD.WIDE R10, R11, 0x4, R18 ;  /* 0x000000040b0a7825 */ /* 0x000fc800078e0212 */
[----:B------:R-:W-:Y:S01]  /*1290*/  IMAD R23, R22, UR6, R23 ;  /* 0x0000000616177c24 */ /* 0x000fe2000f8e0217 */
[----:B------:R0:W5:Y:S03]  /*12a0*/  LDG.E R28, desc[UR8][R10.64] ;  /* 0x000000080a1c7981 */ /* 0x000166000c1e1900 */
[----:B------:R-:W-:-:S06]  /*12b0*/  IMAD.WIDE R22, R23, 0x4, R18 ;  /* 0x0000000417167825 */ /* 0x000fcc00078e0212 */
[----:B------:R-:W5:Y:S04]  /*12c0*/  LDG.E R22, desc[UR8][R22.64] ;  /* 0x0000000816167981 */ /* 0x000f68000c1e1900 */
[----:B0-----:R-:W4:Y:S01]  /*12d0*/  LDS.128 R8, [UR4] ;  /* 0x00000004ff087984 */ /* 0x001f220008000c00 */
[----:B------:R-:W-:-:S04]  /*12e0*/  IADD3 R15, PT, PT, R15, 0x8, RZ ;  /* 0x000000080f0f7810 */ /* 0x000fc80007ffe0ff */
[----:B------:R-:W-:Y:S01]  /*12f0*/  ISETP.NE.AND P2, PT, R15, RZ, PT ;  /* 0x000000ff0f00720c */ /* 0x000fe20003f45270 */
[----:B------:R-:W-:Y:S01]  /*1300*/  UIADD3 UR4, UPT, UPT, UR4, 0x20, URZ ;  /* 0x0000002004047890 */ /* 0x000fe2000fffe0ff */
[----:B------:R-:W-:Y:S02]  /*1310*/  VIADD R21, R21, 0x8 ;  /* 0x0000000815157836 */ /* 0x000fe40000000000 */
[----:B---3--:R-:W-:-:S04]  /*1320*/  FFMA R5, R5, R27, R26 ;  /* 0x0000001b05057223 */ /* 0x008fc8000000001a */
[----:B--2---:R-:W-:-:S04]  /*1330*/  FFMA R6, R6, R29, R5 ;  /* 0x0000001d06067223 */ /* 0x004fc80000000005 */
[----:B------:R-:W-:-:S04]  /*1340*/  FFMA R4, R7, R4, R6 ;  /* 0x0000000407047223 */ /* 0x000fc80000000006 */
[----:B----4-:R-:W-:-:S04]  /*1350*/  FFMA R4, R25, R8, R4 ;  /* 0x0000000819047223 */ /* 0x010fc80000000004 */
[----:B-----5:R-:W-:-:S04]  /*1360*/  FFMA R9, R9, R24, R4 ;  /* 0x0000001809097223 */ /* 0x020fc80000000004 */
[----:B------:R-:W-:-:S04]  /*1370*/  FFMA R10, R10, R28, R9 ;  /* 0x0000001c0a0a7223 */ /* 0x000fc80000000009 */
[----:B------:R-:W-:Y:S01]  /*1380*/  FFMA R11, R11, R22, R10 ;  /* 0x000000160b0b7223 */ /* 0x000fe2000000000a */
[----:B------:R-:W-:Y:S06]  /*1390*/  @P2 BRA `(.L_x_8) ;  /* 0xfffffff400a82947 */ /* 0x000fec000383ffff */
.L_x_7:
[----:B------:R-:W-:Y:S05]  /*13a0*/  @!P0 BRA `(.L_x_6) ;  /* 0x0000000400f88947 */ /* 0x000fea0003800000 */
[----:B------:R-:W-:Y:S02]  /*13b0*/  ISETP.GE.U32.AND P1, PT, R14, 0x4, PT ;  /* 0x000000040e00780c */ /* 0x000fe40003f26070 */
[----:B------:R-:W-:-:S04]  /*13c0*/  LOP3.LUT R12, R12, 0x1, RZ, 0xc0, !PT ;  /* 0x000000010c0c7812 */ /* 0x000fc800078ec0ff */
[----:B------:R-:W-:-:S07]  /*13d0*/  ISETP.NE.U32.AND P0, PT, R12, 0x1, PT ;  /* 0x000000010c00780c */ /* 0x000fce0003f05070 */
[----:B------:R-:W-:Y:S06]  /*13e0*/  @!P1 BRA `(.L_x_9) ;  /* 0x0000000400609947 */ /* 0x000fec0003800000 */
[----:B-1----:R-:W0:Y:S01]  /*13f0*/  I2F.U32.RP R6, R0 ;  /* 0x0000000000067306 */ /* 0x002e220000209000 */
[C---:B------:R-:W-:Y:S01]  /*1400*/  VIADD R15, R13.reuse, 0x1 ;  /* 0x000000010d0f7836 */ /* 0x040fe20000000000 */
[----:B------:R-:W1:Y:S01]  /*1410*/  LDCU UR4, c[0x0][0x388] ;  /* 0x00007100ff0477ac */ /* 0x000e620008000800 */
[----:B------:R-:W-:-:S05]  /*1420*/  VIADD R9, R13, 0x2 ;  /* 0x000000020d097836 */ /* 0x000fca0000000000 */
[----:B0-----:R-:W2:Y:S02]  /*1430*/  MUFU.RCP R6, R6 ;  /* 0x0000000600067308 */ /* 0x001ea40000001000 */
[----:B--2---:R-:W-:-:S06]  /*1440*/  IADD3 R4, PT, PT, R6, 0xffffffe, RZ ;  /* 0x0ffffffe06047810 */ /* 0x004fcc0007ffe0ff */
[----:B------:R0:W2:Y:S02]  /*1450*/  F2I.FTZ.U32.TRUNC.NTZ R5, R4 ;  /* 0x0000000400057305 */ /* 0x0000a4000021f000 */
[----:B0-----:R-:W-:Y:S02]  /*1460*/  HFMA2 R4, -RZ, RZ, 0, 0 ;  /* 0x00000000ff047431 */ /* 0x001fe400000001ff */
[----:B--2---:R-:W-:-:S04]  /*1470*/  IMAD.MOV R7, RZ, RZ, -R5 ;  /* 0x000000ffff077224 */ /* 0x004fc800078e0a05 */
[----:B------:R-:W-:-:S04]  /*1480*/  IMAD R7, R7, R0, RZ ;  /* 0x0000000007077224 */ /* 0x000fc800078e02ff */
[----:B------:R-:W-:Y:S01]  /*1490*/  IMAD.HI.U32 R8, R5, R7, R4 ;  /* 0x0000000705087227 */ /* 0x000fe200078e0004 */
[----:B------:R-:W-:-:S05]  /*14a0*/  IADD3 R7, PT, PT, R13, 0x3, RZ ;  /* 0x000000030d077810 */ /* 0x000fca0007ffe0ff */
[----:B------:R-:W-:-:S04]  /*14b0*/  IMAD.HI.U32 R19, R8, R13, RZ ;  /* 0x0000000d08137227 */ /* 0x000fc800078e00ff */
[----:B------:R-:W-:Y:S01]  /*14c0*/  IMAD.HI.U32 R21, R8, R15, RZ ;  /* 0x0000000f08157227 */ /* 0x000fe200078e00ff */
[----:B------:R-:W-:-:S03]  /*14d0*/  IADD3 R5, PT, PT, -R19, RZ, RZ ;  /* 0x000000ff13057210 */ /* 0x000fc60007ffe1ff */
[----:B------:R-:W-:-:S04]  /*14e0*/  IMAD.HI.U32 R25, R8, R9, RZ ;  /* 0x0000000908197227 */ /* 0x000fc800078e00ff */
[----:B------:R-:W-:Y:S01]  /*14f0*/  IMAD R5, R0, R5, R13 ;  /* 0x0000000500057224 */ /* 0x000fe200078e020d */
[----:B------:R-:W-:Y:S01]  /*1500*/  IADD3 R27, PT, PT, -R25, RZ, RZ ;  /* 0x000000ff191b7210 */ /* 0x000fe20007ffe1ff */
[----:B------:R-:W-:Y:S02]  /*1510*/  IMAD.MOV R23, RZ, RZ, -R21 ;  /* 0x000000ffff177224 */ /* 0x000fe400078e0a15 */
[----:B------:R-:W-:Y:S01]  /*1520*/  IMAD.HI.U32 R29, R8, R7, RZ ;  /* 0x00000007081d7227 */ /* 0x000fe200078e00ff */
[----:B------:R-:W-:-:S03]  /*1530*/  ISETP.GE.U32.AND P2, PT, R5, R0, PT ;  /* 0x000000000500720c */ /* 0x000fc60003f46070 */
[C---:B------:R-:W-:Y:S02]  /*1540*/  IMAD R23, R0.reuse, R23, R15 ;  /* 0x0000001700177224 */ /* 0x040fe400078e020f */
[----:B------:R-:W-:Y:S02]  /*1550*/  IMAD.MOV R4, RZ, RZ, -R29 ;  /* 0x000000ffff047224 */ /* 0x000fe400078e0a1d */
[C---:B------:R-:W-:Y:S01]  /*1560*/  IMAD R27, R0.reuse, R27, R9 ;  /* 0x0000001b001b7224 */ /* 0x040fe200078e0209 */
[----:B------:R-:W-:Y:S01]  /*1570*/  ISETP.GE.U32.AND P5, PT, R23, R0, PT ;  /* 0x000000001700720c */ /* 0x000fe20003fa6070 */
[----:B------:R-:W-:-:S03]  /*1580*/  IMAD R4, R0, R4, R7 ;  /* 0x0000000400047224 */ /* 0x000fc600078e0207 */
[-C--:B------:R-:W-:Y:S01]  /*1590*/  ISETP.GE.U32.AND P1, PT, R27, R0.reuse, PT ;  /* 0x000000001b00720c */ /* 0x080fe20003f26070 */
[----:B------:R-:W-:Y:S01]  /*15a0*/  @P2 VIADD R19, R19, 0x1 ;  /* 0x0000000113132836 */ /* 0x000fe20000000000 */
[-C--:B------:R-:W-:Y:S02]  /*15b0*/  @P2 IADD3 R5, PT, PT, R5, -R0.reuse, RZ ;  /* 0x8000000005052210 */ /* 0x080fe40007ffe0ff */
[-C--:B------:R-:W-:Y:S02]  /*15c0*/  ISETP.GE.U32.AND P3, PT, R4, R0.reuse, PT ;  /* 0x000000000400720c */ /* 0x080fe40003f66070 */
[----:B------:R-:W-:-:S03]  /*15d0*/  ISETP.GE.U32.AND P6, PT, R5, R0, PT ;  /* 0x000000000500720c */ /* 0x000fc60003fc6070 */
[----:B------:R-:W-:Y:S01]  /*15e0*/  @P5 IMAD.IADD R23, R23, 0x1, -R0 ;  /* 0x0000000117175824 */ /* 0x000fe200078e0a00 */
[----:B------:R-:W-:Y:S02]  /*15f0*/  @P5 IADD3 R21, PT, PT, R21, 0x1, RZ ;  /* 0x0000000115155810 */ /* 0x000fe40007ffe0ff */
[----:B------:R-:W-:Y:S01]  /*1600*/  ISETP.NE.U32.AND P5, PT, R0, RZ, PT ;  /* 0x000000ff0000720c */ /* 0x000fe20003fa5070 */
[----:B------:R-:W-:Y:S01]  /*1610*/  @P1 VIADD R25, R25, 0x1 ;  /* 0x0000000119191836 */ /* 0x000fe20000000000 */
[-C--:B------:R-:W-:Y:S02]  /*1620*/  ISETP.GE.U32.AND P4, PT, R23, R0.reuse, PT ;  /* 0x000000001700720c */ /* 0x080fe40003f86070 */
[-C--:B------:R-:W-:Y:S01]  /*1630*/  @P1 IADD3 R27, PT, PT, R27, -R0.reuse, RZ ;  /* 0x800000001b1b1210 */ /* 0x080fe20007ffe0ff */
[----:B------:R-:W-:Y:S01]  /*1640*/  @P3 VIADD R29, R29, 0x1 ;  /* 0x000000011d1d3836 */ /* 0x000fe20000000000 */
[-C--:B------:R-:W-:Y:S01]  /*1650*/  @P3 IADD3 R4, PT, PT, R4, -R0.reuse, RZ ;  /* 0x8000000004043210 */ /* 0x080fe20007ffe0ff */
[----:B------:R-:W-:Y:S01]  /*1660*/  @P6 VIADD R19, R19, 0x1 ;  /* 0x0000000113136836 */ /* 0x000fe20000000000 */
[----:B------:R-:W-:-:S02]  /*1670*/  ISETP.GE.U32.AND P2, PT, R27, R0, PT ;  /* 0x000000001b00720c */ /* 0x000fc40003f46070 */
[----:B------:R-:W-:Y:S02]  /*1680*/  ISETP.GE.U32.AND P6, PT, R4, R0, PT ;  /* 0x000000000400720c */ /* 0x000fe40003fc6070 */
[----:B------:R-:W0:Y:S01]  /*1690*/  LDC.64 R4, c[0x0][0x380] ;  /* 0x0000e000ff047b82 */ /* 0x000e220000000a00 */
[----:B------:R-:W-:Y:S02]  /*16a0*/  SEL R10, R2, R19, !P5 ;  /* 0x00000013020a7207 */ /* 0x000fe40006800000 */
[----:B------:R-:W-:Y:S02]  /*16b0*/  @P4 IADD3 R21, PT, PT, R21, 0x1, RZ ;  /* 0x0000000115154810 */ /* 0x000fe40007ffe0ff */
[----:B------:R-:W-:Y:S01]  /*16c0*/  IADD3 R19, PT, PT, -R10, RZ, RZ ;  /* 0x000000ff0a137210 */ /* 0x000fe20007ffe1ff */
[----:B------:R-:W-:Y:S01]  /*16d0*/  IMAD.IADD R10, R3, 0x1, R10 ;  /* 0x00000001030a7824 */ /* 0x000fe200078e020a */
[----:B------:R-:W-:Y:S02]  /*16e0*/  SEL R12, R2, R21, !P5 ;  /* 0x00000015020c7207 */ /* 0x000fe40006800000 */
[----:B------:R-:W-:Y:S01]  /*16f0*/  @P2 IADD3 R25, PT, PT, R25, 0x1, RZ ;  /* 0x0000000119192810 */ /* 0x000fe20007ffe0ff */
[----:B------:R-:W-:-:S02]  /*1700*/  IMAD R19, R0, R19, R13 ;  /* 0x0000001300137224 */ /* 0x000fc400078e020d */
[----:B------:R-:W-:Y:S01]  /*1710*/  @P6 VIADD R29, R29, 0x1 ;  /* 0x000000011d1d6836 */ /* 0x000fe20000000000 */
[----:B------:R-:W-:Y:S01]  /*1720*/  SEL R6, R2, R25, !P5 ;  /* 0x0000001902067207 */ /* 0x000fe20006800000 */
[----:B------:R-:W-:Y:S01]  /*1730*/  IMAD.MOV R14, RZ, RZ, -R12 ;  /* 0x000000ffff0e7224 */ /* 0x000fe200078e0a0c */
[----:B------:R-:W-:Y:S01]  /*1740*/  IADD3 R12, PT, PT, R3, R12, RZ ;  /* 0x0000000c030c7210 */ /* 0x000fe20007ffe0ff */
[----:B------:R-:W-:Y:S01]  /*1750*/  IMAD.IADD R19, R16, 0x1, R19 ;  /* 0x0000000110137824 */ /* 0x000fe200078e0213 */
[----:B------:R-:W-:Y:S01]  /*1760*/  SEL R8, R2, R29, !P5 ;  /* 0x0000001d02087207 */ /* 0x000fe20006800000 */
[----:B------:R-:W-:Y:S01]  /*1770*/  IMAD R15, R0, R14, R15 ;  /* 0x0000000e000f7224 */ /* 0x000fe200078e020f */
[----:B------:R-:W-:Y:S02]  /*1780*/  IADD3 R18, PT, PT, -R6, RZ, RZ ;  /* 0x000000ff06127210 */ /* 0x000fe40007ffe1ff */
[----:B------:R-:W-:Y:S02]  /*1790*/  IADD3 R21, PT, PT, -R8, RZ, RZ ;  /* 0x000000ff08157210 */ /* 0x000fe40007ffe1ff */
[----:B------:R-:W-:Y:S01]  /*17a0*/  IADD3 R15, PT, PT, R16, R15, RZ ;  /* 0x0000000f100f7210 */ /* 0x000fe20007ffe0ff */
[----:B------:R-:W-:-:S02]  /*17b0*/  IMAD R9, R0, R18, R9 ;  /* 0x0000001200097224 */ /* 0x000fc400078e0209 */
[----:B------:R-:W-:Y:S02]  /*17c0*/  IMAD R21, R0, R21, R7 ;  /* 0x0000001500157224 */ /* 0x000fe400078e0207 */
[----:B-1----:R-:W-:Y:S01]  /*17d0*/  IMAD R7, R10, UR4, R19 ;  /* 0x000000040a077c24 */ /* 0x002fe2000f8e0213 */
[----:B------:R-:W-:Y:S01]  /*17e0*/  IADD3 R19, PT, PT, R16, R9, RZ ;  /* 0x0000000910137210 */ /* 0x000fe20007ffe0ff */
[C---:B------:R-:W-:Y:S02]  /*17f0*/  IMAD.IADD R10, R3.reuse, 0x1, R6 ;  /* 0x00000001030a7824 */ /* 0x040fe400078e0206 */
[----:B------:R-:W-:Y:S01]  /*1800*/  IMAD R9, R12, UR4, R15 ;  /* 0x000000040c097c24 */ /* 0x000fe2000f8e020f */
[----:B------:R-:W-:Y:S01]  /*1810*/  IADD3 R12, PT, PT, R3, R8, RZ ;  /* 0x00000008030c7210 */ /* 0x000fe20007ffe0ff */
[----:B0-----:R-:W-:-:S04]  /*1820*/  IMAD.WIDE R6, R7, 0x4, R4 ;  /* 0x0000000407067825 */ /* 0x001fc800078e0204 */
[----:B------:R-:W-:Y:S02]  /*1830*/  IMAD.IADD R21, R16, 0x1, R21 ;  /* 0x0000000110157824 */ /* 0x000fe400078e0215 */
[----:B------:R-:W-:Y:S02]  /*1840*/  IMAD R15, R10, UR4, R19 ;  /* 0x000000040a0f7c24 */ /* 0x000fe4000f8e0213 */
[----:B------:R-:W-:Y:S01]  /*1850*/  IMAD.WIDE R8, R9, 0x4, R4 ;  /* 0x0000000409087825 */ /* 0x000fe200078e0204 */
[----:B------:R0:W2:Y:S03]  /*1860*/  LDG.E R10, desc[UR8][R6.64] ;  /* 0x00000008060a7981 */ /* 0x0000a6000c1e1900 */
[----:B------:R-:W-:Y:S02]  /*1870*/  IMAD R19, R12, UR4, R21 ;  /* 0x000000040c137c24 */ /* 0x000fe4000f8e0215 */
[--C-:B------:R-:W-:Y:S01]  /*1880*/  IMAD.WIDE R14, R15, 0x4, R4.reuse ;  /* 0x000000040f0e7825 */ /* 0x100fe200078e0204 */
[----:B------:R-:W3:Y:S03]  /*1890*/  LDG.E R9, desc[UR8][R8.64] ;  /* 0x0000000808097981 */ /* 0x000ee6000c1e1900 */
[----:B------:R-:W-:-:S02]  /*18a0*/  IMAD.WIDE R18, R19, 0x4, R4 ;  /* 0x0000000413127825 */ /* 0x000fc400078e0204 */
[----:B------:R-:W4:Y:S04]  /*18b0*/  LDG.E R14, desc[UR8][R14.64] ;  /* 0x000000080e0e7981 */ /* 0x000f28000c1e1900 */
[----:B------:R-:W5:Y:S01]  /*18c0*/  LDG.E R19, desc[UR8][R18.64] ;  /* 0x0000000812137981 */ /* 0x000f62000c1e1900 */
[----:B------:R-:W-:Y:S01]  /*18d0*/  MOV R4, 0x400 ;  /* 0x0000040000047802 */ /* 0x000fe20000000f00 */
[----:B------:R-:W1:Y:S03]  /*18e0*/  S2R R5, SR_CgaCtaId ;  /* 0x0000000000057919 */ /* 0x000e660000008800 */
[----:B-1----:R-:W-:-:S04]  /*18f0*/  LEA R4, R5, R4, 0x18 ;  /* 0x0000000405047211 */ /* 0x002fc800078ec0ff */
[C---:B------:R-:W-:Y:S02]  /*1900*/  LEA R4, R13.reuse, R4, 0x2 ;  /* 0x000000040d047211 */ /* 0x040fe400078e10ff */
[----:B------:R-:W-:-:S04]  /*1910*/  IADD3 R13, PT, PT, R13, 0x4, RZ ;  /* 0x000000040d0d7810 */ /* 0x000fc80007ffe0ff */
[----:B0-----:R-:W2:Y:S02]  /*1920*/  LDS.128 R4, [R4] ;  /* 0x0000000004047984 */ /* 0x001ea40000000c00 */
[----:B--2---:R-:W-:-:S04]  /*1930*/  FFMA R10, R10, R4, R11 ;  /* 0x000000040a0a7223 */ /* 0x004fc8000000000b */
[----:B---3--:R-:W-:-:S04]  /*1940*/  FFMA R5, R9, R5, R10 ;  /* 0x0000000509057223 */ /* 0x008fc8000000000a */
[----:B----4-:R-:W-:-:S04]  /*1950*/  FFMA R6, R14, R6, R5 ;  /* 0x000000060e067223 */ /* 0x010fc80000000005 */
[----:B-----5:R-:W-:-:S07]  /*1960*/  FFMA R11, R19, R7, R6 ;  /* 0x00000007130b7223 */ /* 0x020fce0000000006 */
.L_x_9:
[----:B------:R-:W-:Y:S05]  /*1970*/  @P0 BRA `(.L_x_6) ;  /* 0x0000000000840947 */ /* 0x000fea0003800000 */
[----:B-1----:R-:W0:Y:S01]  /*1980*/  I2F.U32.RP R6, R0 ;  /* 0x0000000000067306 */ /* 0x002e220000209000 */
[----:B------:R-:W1:Y:S07]  /*1990*/  LDCU UR4, c[0x0][0x388] ;  /* 0x00007100ff0477ac */ /* 0x000e6e0008000800 */
[----:B0-----:R-:W2:Y:S02]  /*19a0*/  MUFU.RCP R6, R6 ;  /* 0x0000000600067308 */ /* 0x001ea40000001000 */
[----:B--2---:R-:W-:-:S06]  /*19b0*/  VIADD R4, R6, 0xffffffe ;  /* 0x0ffffffe06047836 */ /* 0x004fcc0000000000 */
[----:B------:R0:W2:Y:S02]  /*19c0*/  F2I.FTZ.U32.TRUNC.NTZ R5, R4 ;  /* 0x0000000400057305 */ /* 0x0000a4000021f000 */
[----:B0-----:R-:W-:Y:S02]  /*19d0*/  MOV R4, RZ ;  /* 0x000000ff00047202 */ /* 0x001fe40000000f00 */
[----:B--2---:R-:W-:-:S05]  /*19e0*/  IADD3 R7, PT, PT, RZ, -R5, RZ ;  /* 0x80000005ff077210 */ /* 0x004fca0007ffe0ff */
[----:B------:R-:W-:-:S04]  /*19f0*/  IMAD R7, R7, R0, RZ ;  /* 0x0000000007077224 */ /* 0x000fc800078e02ff */
[----:B------:R-:W-:-:S06]  /*1a00*/  IMAD.HI.U32 R8, R5, R7, R4 ;  /* 0x0000000705087227 */ /* 0x000fcc00078e0004 */
[----:B------:R-:W-:-:S04]  /*1a10*/  IMAD.HI.U32 R7, R8, R13, RZ ;  /* 0x0000000d08077227 */ /* 0x000fc800078e00ff */
[----:B------:R-:W-:-:S04]  /*1a20*/  IMAD.MOV R5, RZ, RZ, -R7 ;  /* 0x000000ffff057224 */ /* 0x000fc800078e0a07 */
[----:B------:R-:W-:-:S05]  /*1a30*/  IMAD R5, R0, R5, R13 ;  /* 0x0000000500057224 */ /* 0x000fca00078e020d */
[----:B------:R-:W-:-:S13]  /*1a40*/  ISETP.GE.U32.AND P0, PT, R5, R0, PT ;  /* 0x000000000500720c */ /* 0x000fda0003f06070 */
[-C--:B------:R-:W-:Y:S02]  /*1a50*/  @P0 IADD3 R5, PT, PT, R5, -R0.reuse, RZ ;  /* 0x8000000005050210 */ /* 0x080fe40007ffe0ff */
[----:B------:R-:W-:Y:S02]  /*1a60*/  @P0 IADD3 R7, PT, PT, R7, 0x1, RZ ;  /* 0x0000000107070810 */ /* 0x000fe40007ffe0ff */
[----:B------:R-:W-:Y:S02]  /*1a70*/  ISETP.GE.U32.AND P1, PT, R5, R0, PT ;  /* 0x000000000500720c */ /* 0x000fe40003f26070 */
[----:B------:R-:W-:Y:S01]  /*1a80*/  ISETP.NE.U32.AND P0, PT, R0, RZ, PT ;  /* 0x000000ff0000720c */ /* 0x000fe20003f05070 */
[----:B------:R-:W0:Y:S10]  /*1a90*/  LDC.64 R4, c[0x0][0x380] ;  /* 0x0000e000ff047b82 */ /* 0x000e340000000a00 */
[----:B------:R-:W-:-:S05]  /*1aa0*/  @P1 VIADD R7, R7, 0x1 ;  /* 0x0000000107071836 */ /* 0x000fca0000000000 */
[----:B------:R-:W-:-:S04]  /*1ab0*/  SEL R2, R2, R7, !P0 ;  /* 0x0000000702027207 */ /* 0x000fc80004000000 */
[----:B------:R-:W-:Y:S02]  /*1ac0*/  IADD3 R7, PT, PT, -R2, RZ, RZ ;  /* 0x000000ff02077210 */ /* 0x000fe40007ffe1ff */
[----:B------:R-:W-:-:S03]  /*1ad0*/  IADD3 R2, PT, PT, R3, R2, RZ ;  /* 0x0000000203027210 */ /* 0x000fc60007ffe0ff */
[----:B------:R-:W-:-:S04]  /*1ae0*/  IMAD R7, R0, R7, R13 ;  /* 0x0000000700077224 */ /* 0x000fc800078e020d */
[----:B------:R-:W-:-:S04]  /*1af0*/  IMAD.IADD R7, R16, 0x1, R7 ;  /* 0x0000000110077824 */ /* 0x000fc800078e0207 */
[----:B-1----:R-:W-:-:S04]  /*1b00*/  IMAD R7, R2, UR4, R7 ;  /* 0x0000000402077c24 */ /* 0x002fc8000f8e0207 */
[----:B0-----:R-:W-:-:S06]  /*1b10*/  IMAD.WIDE R4, R7, 0x4, R4 ;  /* 0x0000000407047825 */ /* 0x001fcc00078e0204 */
[----:B------:R-:W2:Y:S01]  /*1b20*/  LDG.E R4, desc[UR8][R4.64] ;  /* 0x0000000804047981 */ /* 0x000ea2000c1e1900 */
[----:B------:R-:W-:Y:S01]  /*1b30*/  MOV R0, 0x400 ;  /* 0x0000040000007802 */ /* 0x000fe20000000f00 */
[----:B------:R-:W0:Y:S03]  /*1b40*/  S2R R3, SR_CgaCtaId ;  /* 0x0000000000037919 */ /* 0x000e260000008800 */
[----:B0-----:R-:W-:-:S04]  /*1b50*/  LEA R0, R3, R0, 0x18 ;  /* 0x0000000003007211 */ /* 0x001fc800078ec0ff */
[----:B------:R-:W-:-:S06]  /*1b60*/  LEA R13, R13, R0, 0x2 ;  /* 0x000000000d0d7211 */ /* 0x000fcc00078e10ff */
[----:B------:R-:W2:Y:S02]  /*1b70*/  LDS R13, [R13] ;  /* 0x000000000d0d7984 */ /* 0x000ea40000000800 */
[----:B--2---:R-:W-:-:S07]  /*1b80*/  FFMA R11, R4, R13, R11 ;  /* 0x0000000d040b7223 */ /* 0x004fce000000000b */
.L_x_6:
[----:B------:R-:W-:-:S13]  /*1b90*/  FSETP.GT.AND P0, PT, R11, 255, PT ;  /* 0x437f00000b00780b */ /* 0x000fda0003f04000 */
[----:B------:R-:W0:Y:S01]  /*1ba0*/  @P0 LDC.64 R2, c[0x0][0x3a0] ;  /* 0x0000e800ff020b82 */ /* 0x000e220000000a00 */
[----:B-1----:R-:W-:Y:S01]  /*1bb0*/  @P0 MOV R5, 0x437f0000 ;  /* 0x437f000000050802 */ /* 0x002fe20000000f00 */
[----:B0-----:R-:W-:-:S05]  /*1bc0*/  @P0 IMAD.WIDE.U32 R2, R17, 0x4, R2 ;  /* 0x0000000411020825 */ /* 0x001fca00078e0002 */
[----:B------:R0:W-:Y:S01]  /*1bd0*/  @P0 STG.E desc[UR8][R2.64], R5 ;  /* 0x0000000502000986 */ /* 0x0001e2000c101908 */
[----:B------:R-:W-:Y:S05]  /*1be0*/  @P0 EXIT ;  /* 0x000000000000094d */ /* 0x000fea0003800000 */
[----:B------:R-:W-:-:S13]  /*1bf0*/  FSETP.GEU.AND P0, PT, R11, RZ, PT ;  /* 0x000000ff0b00720b */ /* 0x000fda0003f0e000 */
[----:B0-----:R-:W0:Y:S02]  /*1c00*/  @!P0 LDC.64 R2, c[0x0][0x3a0] ;  /* 0x0000e800ff028b82 */ /* 0x001e240000000a00 */
[----:B0-----:R-:W-:-:S05]  /*1c10*/  @!P0 IMAD.WIDE.U32 R2, R17, 0x4, R2 ;  /* 0x0000000411028825 */ /* 0x001fca00078e0002 */
[----:B------:R0:W-:Y:S01]  /*1c20*/  @!P0 STG.E desc[UR8][R2.64], RZ ;  /* 0x000000ff02008986 */ /* 0x0001e2000c101908 */
[----:B------:R-:W-:Y:S05]  /*1c30*/  @!P0 EXIT ;  /* 0x000000000000894d */ /* 0x000fea0003800000 */
[----:B0-----:R-:W0:Y:S02]  /*1c40*/  LDC.64 R2, c[0x0][0x3a0] ;  /* 0x0000e800ff027b82 */ /* 0x001e240000000a00 */
[----:B0-----:R-:W-:-:S05]  /*1c50*/  IMAD.WIDE R2, R17, 0x4, R2 ;  /* 0x0000000411027825 */ /* 0x001fca00078e0202 */
[----:B------:R-:W-:Y:S01]  /*1c60*/  STG.E desc[UR8][R2.64], R11 ;  /* 0x0000000b02007986 */ /* 0x000fe2000c101908 */
[----:B------:R-:W-:Y:S05]  /*1c70*/  EXIT ;  /* 0x000000000000794d */ /* 0x000fea0003800000 */
.L_x_10:
[----:B------:R-:W-:-:S00]  /*1c80*/  BRA `(.L_x_10) ;  /* 0xfffffffc00fc7947 */ /* 0x000fc0000383ffff */
[----:B------:R-:W-:-:S00]  /*1c90*/  NOP ;  /* 0x0000000000007918 */ /* 0x000fc00000000000 */
        /* <DEDUP_REMOVED lines=14> */
.L_x_11:


//--------------------- .nv.shared._Z4ConvPKfiS0_iPfi --------------------------
	.section	.nv.shared._Z4ConvPKfiS0_iPfi,"aw",@nobits
	.sectionflags	@""
	.align	16
	.zero		1024


//--------------------- .nv.shared.reserved.0     --------------------------
	.section	.nv.shared.reserved.0,"aw",@nobits
	.weak		__nv_reservedSMEM_offset_0_alias
	.size		__nv_reservedSMEM_offset_0_alias, 0, 64
	.other		__nv_reservedSMEM_offset_0_alias,@"STO_CUDA_RESERVED_SHARED STV_DEFAULT"
__nv_reservedSMEM_offset_0_alias:
	.zero		0
	.zero		64


//--------------------- .nv.constant0._Z4ConvPKfiS0_iPfi --------------------------
	.section	.nv.constant0._Z4ConvPKfiS0_iPfi,"a",@progbits
	.sectionflags	@""
	.align	4
.nv.constant0._Z4ConvPKfiS0_iPfi:
	.zero		940


//--------------------- SYMBOLS --------------------------

	.type		.nv.reservedSmem.offset0,@object
	.size		.nv.reservedSmem.offset0,0x4
	.type		.nv.reservedSmem.cap,@object
	.size		.nv.reservedSmem.cap,0x4
